//
// Generated by NVIDIA NVVM Compiler
//
// Compiler Build ID: CL-36424714
// Cuda compilation tools, release 13.0, V13.0.88
// Based on NVVM 20.0.0
//

.version 9.0
.target sm_100
.address_size 64

	// .globl	_Z8calcFreqPiS_S_Pfiii

.visible .entry _Z8calcFreqPiS_S_Pfiii(
	.param .u64 .ptr .align 1 _Z8calcFreqPiS_S_Pfiii_param_0,
	.param .u64 .ptr .align 1 _Z8calcFreqPiS_S_Pfiii_param_1,
	.param .u64 .ptr .align 1 _Z8calcFreqPiS_S_Pfiii_param_2,
	.param .u64 .ptr .align 1 _Z8calcFreqPiS_S_Pfiii_param_3,
	.param .u32 _Z8calcFreqPiS_S_Pfiii_param_4,
	.param .u32 _Z8calcFreqPiS_S_Pfiii_param_5,
	.param .u32 _Z8calcFreqPiS_S_Pfiii_param_6
)
{
	.reg .pred 	%p<8>;
	.reg .b32 	%r<55>;
	.reg .b32 	%f<11>;
	.reg .b64 	%rd<36>;

	ld.param.u64 	%rd6, [_Z8calcFreqPiS_S_Pfiii_param_0];
	ld.param.u64 	%rd7, [_Z8calcFreqPiS_S_Pfiii_param_1];
	ld.param.u64 	%rd8, [_Z8calcFreqPiS_S_Pfiii_param_2];
	ld.param.u64 	%rd9, [_Z8calcFreqPiS_S_Pfiii_param_3];
	ld.param.u32 	%r22, [_Z8calcFreqPiS_S_Pfiii_param_4];
	ld.param.u32 	%r20, [_Z8calcFreqPiS_S_Pfiii_param_5];
	ld.param.u32 	%r21, [_Z8calcFreqPiS_S_Pfiii_param_6];
	cvta.to.global.u64 	%rd1, %rd9;
	cvta.to.global.u64 	%rd2, %rd8;
	cvta.to.global.u64 	%rd3, %rd7;
	cvta.to.global.u64 	%rd10, %rd6;
	mov.u32 	%r23, %ctaid.x;
	mov.u32 	%r24, %nctaid.y;
	mov.u32 	%r25, %nctaid.z;
	mov.u32 	%r26, %ntid.x;
	mov.u32 	%r27, %ctaid.y;
	mov.u32 	%r28, %ctaid.z;
	mov.u32 	%r29, %tid.x;
	mad.lo.s32 	%r30, %r23, %r24, %r27;
	mad.lo.s32 	%r31, %r30, %r25, %r28;
	mad.lo.s32 	%r1, %r31, %r26, %r29;
	mul.wide.u32 	%rd11, %r1, 4;
	add.s64 	%rd4, %rd10, %rd11;
	ld.global.u32 	%r2, [%rd4];
	add.s32 	%r3, %r22, -1;
	setp.ge.u32 	%p1, %r1, %r3;
	@%p1 bra 	$L__BB0_2;
	ld.global.u32 	%r49, [%rd4+4];
	bra.uni 	$L__BB0_4;
$L__BB0_2:
	setp.ne.s32 	%p2, %r1, %r3;
	@%p2 bra 	$L__BB0_11;
	add.s32 	%r49, %r20, -1;
$L__BB0_4:
	setp.ge.s32 	%p3, %r2, %r49;
	@%p3 bra 	$L__BB0_11;
	mul.lo.s32 	%r7, %r21, %r1;
	sub.s32 	%r32, %r49, %r2;
	and.b32  	%r8, %r32, 3;
	setp.eq.s32 	%p4, %r8, 0;
	mov.u32 	%r52, %r2;
	@%p4 bra 	$L__BB0_8;
	neg.s32 	%r50, %r8;
	mov.u32 	%r52, %r2;
$L__BB0_7:
	.pragma "nounroll";
	mul.wide.s32 	%rd12, %r52, 4;
	add.s64 	%rd13, %rd3, %rd12;
	ld.global.u32 	%r33, [%rd13];
	mul.wide.s32 	%rd14, %r33, 4;
	add.s64 	%rd15, %rd2, %rd14;
	ld.global.u32 	%r34, [%rd15+-4];
	add.s32 	%r35, %r34, %r7;
	mul.wide.u32 	%rd16, %r35, 4;
	add.s64 	%rd17, %rd1, %rd16;
	ld.global.f32 	%f1, [%rd17];
	add.f32 	%f2, %f1, 0f3F800000;
	st.global.f32 	[%rd17], %f2;
	add.s32 	%r52, %r52, 1;
	add.s32 	%r50, %r50, 1;
	setp.ne.s32 	%p5, %r50, 0;
	@%p5 bra 	$L__BB0_7;
$L__BB0_8:
	sub.s32 	%r36, %r2, %r49;
	setp.gt.u32 	%p6, %r36, -4;
	@%p6 bra 	$L__BB0_11;
	sub.s32 	%r53, %r52, %r49;
	add.s64 	%rd5, %rd3, 8;
$L__BB0_10:
	mul.wide.s32 	%rd18, %r52, 4;
	add.s64 	%rd19, %rd5, %rd18;
	ld.global.u32 	%r37, [%rd19+-8];
	mul.wide.s32 	%rd20, %r37, 4;
	add.s64 	%rd21, %rd2, %rd20;
	ld.global.u32 	%r38, [%rd21+-4];
	add.s32 	%r39, %r38, %r7;
	mul.wide.u32 	%rd22, %r39, 4;
	add.s64 	%rd23, %rd1, %rd22;
	ld.global.f32 	%f3, [%rd23];
	add.f32 	%f4, %f3, 0f3F800000;
	st.global.f32 	[%rd23], %f4;
	ld.global.u32 	%r40, [%rd19+-4];
	mul.wide.s32 	%rd24, %r40, 4;
	add.s64 	%rd25, %rd2, %rd24;
	ld.global.u32 	%r41, [%rd25+-4];
	add.s32 	%r42, %r41, %r7;
	mul.wide.u32 	%rd26, %r42, 4;
	add.s64 	%rd27, %rd1, %rd26;
	ld.global.f32 	%f5, [%rd27];
	add.f32 	%f6, %f5, 0f3F800000;
	st.global.f32 	[%rd27], %f6;
	ld.global.u32 	%r43, [%rd19];
	mul.wide.s32 	%rd28, %r43, 4;
	add.s64 	%rd29, %rd2, %rd28;
	ld.global.u32 	%r44, [%rd29+-4];
	add.s32 	%r45, %r44, %r7;
	mul.wide.u32 	%rd30, %r45, 4;
	add.s64 	%rd31, %rd1, %rd30;
	ld.global.f32 	%f7, [%rd31];
	add.f32 	%f8, %f7, 0f3F800000;
	st.global.f32 	[%rd31], %f8;
	ld.global.u32 	%r46, [%rd19+4];
	mul.wide.s32 	%rd32, %r46, 4;
	add.s64 	%rd33, %rd2, %rd32;
	ld.global.u32 	%r47, [%rd33+-4];
	add.s32 	%r48, %r47, %r7;
	mul.wide.u32 	%rd34, %r48, 4;
	add.s64 	%rd35, %rd1, %rd34;
	ld.global.f32 	%f9, [%rd35];
	add.f32 	%f10, %f9, 0f3F800000;
	st.global.f32 	[%rd35], %f10;
	add.s32 	%r52, %r52, 4;
	add.s32 	%r53, %r53, 4;
	setp.ne.s32 	%p7, %r53, 0;
	@%p7 bra 	$L__BB0_10;
$L__BB0_11:
	ret;

}
	// .globl	_Z22calcTotalTermsPerClassPfPiii
.visible .entry _Z22calcTotalTermsPerClassPfPiii(
	.param .u64 .ptr .align 1 _Z22calcTotalTermsPerClassPfPiii_param_0,
	.param .u64 .ptr .align 1 _Z22calcTotalTermsPerClassPfPiii_param_1,
	.param .u32 _Z22calcTotalTermsPerClassPfPiii_param_2,
	.param .u32 _Z22calcTotalTermsPerClassPfPiii_param_3
)
{
	.reg .pred 	%p<11>;
	.reg .b32 	%r<172>;
	.reg .b32 	%f<88>;
	.reg .b64 	%rd<66>;

	ld.param.u64 	%rd3, [_Z22calcTotalTermsPerClassPfPiii_param_0];
	ld.param.u32 	%r83, [_Z22calcTotalTermsPerClassPfPiii_param_2];
	ld.param.u32 	%r84, [_Z22calcTotalTermsPerClassPfPiii_param_3];
	cvta.to.global.u64 	%rd1, %rd3;
	mov.u32 	%r85, %ctaid.x;
	mov.u32 	%r86, %nctaid.y;
	mov.u32 	%r87, %nctaid.z;
	mov.u32 	%r88, %ntid.x;
	mov.u32 	%r89, %ctaid.y;
	mov.u32 	%r90, %ctaid.z;
	mov.u32 	%r1, %tid.x;
	mad.lo.s32 	%r91, %r85, %r86, %r89;
	mad.lo.s32 	%r92, %r91, %r87, %r90;
	mul.lo.s32 	%r2, %r92, %r88;
	add.s32 	%r3, %r2, %r1;
	setp.ge.u32 	%p1, %r3, %r84;
	@%p1 bra 	$L__BB1_15;
	setp.lt.s32 	%p2, %r83, 1;
	mov.b32 	%r171, 0;
	@%p2 bra 	$L__BB1_14;
	and.b32  	%r4, %r83, 15;
	setp.lt.u32 	%p3, %r83, 16;
	mov.b32 	%r163, 0;
	mov.u32 	%r171, %r163;
	@%p3 bra 	$L__BB1_5;
	and.b32  	%r163, %r83, 2147483632;
	neg.s32 	%r157, %r163;
	add.s32 	%r97, %r1, %r84;
	add.s32 	%r156, %r97, %r2;
	shl.b32 	%r8, %r84, 4;
	shl.b32 	%r98, %r84, 1;
	add.s32 	%r155, %r3, %r98;
	mad.lo.s32 	%r154, %r84, 3, %r3;
	shl.b32 	%r99, %r84, 2;
	add.s32 	%r153, %r3, %r99;
	mad.lo.s32 	%r152, %r84, 5, %r3;
	mad.lo.s32 	%r151, %r84, 6, %r3;
	mad.lo.s32 	%r150, %r84, 7, %r3;
	shl.b32 	%r100, %r84, 3;
	add.s32 	%r149, %r3, %r100;
	mad.lo.s32 	%r148, %r84, 9, %r3;
	mad.lo.s32 	%r147, %r84, 10, %r3;
	mad.lo.s32 	%r146, %r84, 11, %r3;
	mad.lo.s32 	%r145, %r84, 12, %r3;
	mad.lo.s32 	%r144, %r84, 13, %r3;
	mad.lo.s32 	%r143, %r84, 14, %r3;
	mad.lo.s32 	%r142, %r84, 15, %r3;
	mov.b32 	%r171, 0;
	mov.u32 	%r141, %r3;
$L__BB1_4:
	.pragma "nounroll";
	mul.wide.u32 	%rd4, %r141, 4;
	add.s64 	%rd5, %rd1, %rd4;
	ld.global.f32 	%f1, [%rd5];
	cvt.rn.f32.s32 	%f2, %r171;
	add.f32 	%f3, %f1, %f2;
	cvt.rzi.s32.f32 	%r101, %f3;
	mul.wide.u32 	%rd6, %r156, 4;
	add.s64 	%rd7, %rd1, %rd6;
	ld.global.f32 	%f4, [%rd7];
	cvt.rn.f32.s32 	%f5, %r101;
	add.f32 	%f6, %f4, %f5;
	cvt.rzi.s32.f32 	%r102, %f6;
	mul.wide.u32 	%rd8, %r155, 4;
	add.s64 	%rd9, %rd1, %rd8;
	ld.global.f32 	%f7, [%rd9];
	cvt.rn.f32.s32 	%f8, %r102;
	add.f32 	%f9, %f7, %f8;
	cvt.rzi.s32.f32 	%r103, %f9;
	mul.wide.u32 	%rd10, %r154, 4;
	add.s64 	%rd11, %rd1, %rd10;
	ld.global.f32 	%f10, [%rd11];
	cvt.rn.f32.s32 	%f11, %r103;
	add.f32 	%f12, %f10, %f11;
	cvt.rzi.s32.f32 	%r104, %f12;
	mul.wide.u32 	%rd12, %r153, 4;
	add.s64 	%rd13, %rd1, %rd12;
	ld.global.f32 	%f13, [%rd13];
	cvt.rn.f32.s32 	%f14, %r104;
	add.f32 	%f15, %f13, %f14;
	cvt.rzi.s32.f32 	%r105, %f15;
	mul.wide.u32 	%rd14, %r152, 4;
	add.s64 	%rd15, %rd1, %rd14;
	ld.global.f32 	%f16, [%rd15];
	cvt.rn.f32.s32 	%f17, %r105;
	add.f32 	%f18, %f16, %f17;
	cvt.rzi.s32.f32 	%r106, %f18;
	mul.wide.u32 	%rd16, %r151, 4;
	add.s64 	%rd17, %rd1, %rd16;
	ld.global.f32 	%f19, [%rd17];
	cvt.rn.f32.s32 	%f20, %r106;
	add.f32 	%f21, %f19, %f20;
	cvt.rzi.s32.f32 	%r107, %f21;
	mul.wide.u32 	%rd18, %r150, 4;
	add.s64 	%rd19, %rd1, %rd18;
	ld.global.f32 	%f22, [%rd19];
	cvt.rn.f32.s32 	%f23, %r107;
	add.f32 	%f24, %f22, %f23;
	cvt.rzi.s32.f32 	%r108, %f24;
	mul.wide.u32 	%rd20, %r149, 4;
	add.s64 	%rd21, %rd1, %rd20;
	ld.global.f32 	%f25, [%rd21];
	cvt.rn.f32.s32 	%f26, %r108;
	add.f32 	%f27, %f25, %f26;
	cvt.rzi.s32.f32 	%r109, %f27;
	mul.wide.u32 	%rd22, %r148, 4;
	add.s64 	%rd23, %rd1, %rd22;
	ld.global.f32 	%f28, [%rd23];
	cvt.rn.f32.s32 	%f29, %r109;
	add.f32 	%f30, %f28, %f29;
	cvt.rzi.s32.f32 	%r110, %f30;
	mul.wide.u32 	%rd24, %r147, 4;
	add.s64 	%rd25, %rd1, %rd24;
	ld.global.f32 	%f31, [%rd25];
	cvt.rn.f32.s32 	%f32, %r110;
	add.f32 	%f33, %f31, %f32;
	cvt.rzi.s32.f32 	%r111, %f33;
	mul.wide.u32 	%rd26, %r146, 4;
	add.s64 	%rd27, %rd1, %rd26;
	ld.global.f32 	%f34, [%rd27];
	cvt.rn.f32.s32 	%f35, %r111;
	add.f32 	%f36, %f34, %f35;
	cvt.rzi.s32.f32 	%r112, %f36;
	mul.wide.u32 	%rd28, %r145, 4;
	add.s64 	%rd29, %rd1, %rd28;
	ld.global.f32 	%f37, [%rd29];
	cvt.rn.f32.s32 	%f38, %r112;
	add.f32 	%f39, %f37, %f38;
	cvt.rzi.s32.f32 	%r113, %f39;
	mul.wide.u32 	%rd30, %r144, 4;
	add.s64 	%rd31, %rd1, %rd30;
	ld.global.f32 	%f40, [%rd31];
	cvt.rn.f32.s32 	%f41, %r113;
	add.f32 	%f42, %f40, %f41;
	cvt.rzi.s32.f32 	%r114, %f42;
	mul.wide.u32 	%rd32, %r143, 4;
	add.s64 	%rd33, %rd1, %rd32;
	ld.global.f32 	%f43, [%rd33];
	cvt.rn.f32.s32 	%f44, %r114;
	add.f32 	%f45, %f43, %f44;
	cvt.rzi.s32.f32 	%r115, %f45;
	mul.wide.u32 	%rd34, %r142, 4;
	add.s64 	%rd35, %rd1, %rd34;
	ld.global.f32 	%f46, [%rd35];
	cvt.rn.f32.s32 	%f47, %r115;
	add.f32 	%f48, %f46, %f47;
	cvt.rzi.s32.f32 	%r171, %f48;
	add.s32 	%r157, %r157, 16;
	add.s32 	%r156, %r156, %r8;
	add.s32 	%r155, %r155, %r8;
	add.s32 	%r154, %r154, %r8;
	add.s32 	%r153, %r153, %r8;
	add.s32 	%r152, %r152, %r8;
	add.s32 	%r151, %r151, %r8;
	add.s32 	%r150, %r150, %r8;
	add.s32 	%r149, %r149, %r8;
	add.s32 	%r148, %r148, %r8;
	add.s32 	%r147, %r147, %r8;
	add.s32 	%r146, %r146, %r8;
	add.s32 	%r145, %r145, %r8;
	add.s32 	%r144, %r144, %r8;
	add.s32 	%r143, %r143, %r8;
	add.s32 	%r142, %r142, %r8;
	add.s32 	%r141, %r141, %r8;
	setp.ne.s32 	%p4, %r157, 0;
	@%p4 bra 	$L__BB1_4;
$L__BB1_5:
	setp.eq.s32 	%p5, %r4, 0;
	@%p5 bra 	$L__BB1_14;
	and.b32  	%r62, %r83, 7;
	setp.lt.u32 	%p6, %r4, 8;
	@%p6 bra 	$L__BB1_8;
	mad.lo.s32 	%r117, %r163, %r84, %r3;
	mul.wide.u32 	%rd36, %r117, 4;
	add.s64 	%rd37, %rd1, %rd36;
	ld.global.f32 	%f49, [%rd37];
	cvt.rn.f32.s32 	%f50, %r171;
	add.f32 	%f51, %f49, %f50;
	cvt.rzi.s32.f32 	%r118, %f51;
	add.s32 	%r119, %r117, %r84;
	mul.wide.u32 	%rd38, %r119, 4;
	add.s64 	%rd39, %rd1, %rd38;
	ld.global.f32 	%f52, [%rd39];
	cvt.rn.f32.s32 	%f53, %r118;
	add.f32 	%f54, %f52, %f53;
	cvt.rzi.s32.f32 	%r120, %f54;
	add.s32 	%r121, %r119, %r84;
	mul.wide.u32 	%rd40, %r121, 4;
	add.s64 	%rd41, %rd1, %rd40;
	ld.global.f32 	%f55, [%rd41];
	cvt.rn.f32.s32 	%f56, %r120;
	add.f32 	%f57, %f55, %f56;
	cvt.rzi.s32.f32 	%r122, %f57;
	add.s32 	%r123, %r121, %r84;
	mul.wide.u32 	%rd42, %r123, 4;
	add.s64 	%rd43, %rd1, %rd42;
	ld.global.f32 	%f58, [%rd43];
	cvt.rn.f32.s32 	%f59, %r122;
	add.f32 	%f60, %f58, %f59;
	cvt.rzi.s32.f32 	%r124, %f60;
	add.s32 	%r125, %r123, %r84;
	mul.wide.u32 	%rd44, %r125, 4;
	add.s64 	%rd45, %rd1, %rd44;
	ld.global.f32 	%f61, [%rd45];
	cvt.rn.f32.s32 	%f62, %r124;
	add.f32 	%f63, %f61, %f62;
	cvt.rzi.s32.f32 	%r126, %f63;
	add.s32 	%r127, %r125, %r84;
	mul.wide.u32 	%rd46, %r127, 4;
	add.s64 	%rd47, %rd1, %rd46;
	ld.global.f32 	%f64, [%rd47];
	cvt.rn.f32.s32 	%f65, %r126;
	add.f32 	%f66, %f64, %f65;
	cvt.rzi.s32.f32 	%r128, %f66;
	add.s32 	%r129, %r127, %r84;
	mul.wide.u32 	%rd48, %r129, 4;
	add.s64 	%rd49, %rd1, %rd48;
	ld.global.f32 	%f67, [%rd49];
	cvt.rn.f32.s32 	%f68, %r128;
	add.f32 	%f69, %f67, %f68;
	cvt.rzi.s32.f32 	%r130, %f69;
	add.s32 	%r131, %r129, %r84;
	mul.wide.u32 	%rd50, %r131, 4;
	add.s64 	%rd51, %rd1, %rd50;
	ld.global.f32 	%f70, [%rd51];
	cvt.rn.f32.s32 	%f71, %r130;
	add.f32 	%f72, %f70, %f71;
	cvt.rzi.s32.f32 	%r171, %f72;
	add.s32 	%r163, %r163, 8;
$L__BB1_8:
	setp.eq.s32 	%p7, %r62, 0;
	@%p7 bra 	$L__BB1_14;
	and.b32  	%r68, %r83, 3;
	setp.lt.u32 	%p8, %r62, 4;
	@%p8 bra 	$L__BB1_11;
	mad.lo.s32 	%r133, %r163, %r84, %r3;
	mul.wide.u32 	%rd52, %r133, 4;
	add.s64 	%rd53, %rd1, %rd52;
	ld.global.f32 	%f73, [%rd53];
	cvt.rn.f32.s32 	%f74, %r171;
	add.f32 	%f75, %f73, %f74;
	cvt.rzi.s32.f32 	%r134, %f75;
	add.s32 	%r135, %r133, %r84;
	mul.wide.u32 	%rd54, %r135, 4;
	add.s64 	%rd55, %rd1, %rd54;
	ld.global.f32 	%f76, [%rd55];
	cvt.rn.f32.s32 	%f77, %r134;
	add.f32 	%f78, %f76, %f77;
	cvt.rzi.s32.f32 	%r136, %f78;
	add.s32 	%r137, %r135, %r84;
	mul.wide.u32 	%rd56, %r137, 4;
	add.s64 	%rd57, %rd1, %rd56;
	ld.global.f32 	%f79, [%rd57];
	cvt.rn.f32.s32 	%f80, %r136;
	add.f32 	%f81, %f79, %f80;
	cvt.rzi.s32.f32 	%r138, %f81;
	add.s32 	%r139, %r137, %r84;
	mul.wide.u32 	%rd58, %r139, 4;
	add.s64 	%rd59, %rd1, %rd58;
	ld.global.f32 	%f82, [%rd59];
	cvt.rn.f32.s32 	%f83, %r138;
	add.f32 	%f84, %f82, %f83;
	cvt.rzi.s32.f32 	%r171, %f84;
	add.s32 	%r163, %r163, 4;
$L__BB1_11:
	setp.eq.s32 	%p9, %r68, 0;
	@%p9 bra 	$L__BB1_14;
	mad.lo.s32 	%r140, %r163, %r84, %r1;
	add.s32 	%r169, %r140, %r2;
	neg.s32 	%r168, %r68;
$L__BB1_13:
	.pragma "nounroll";
	mul.wide.u32 	%rd60, %r169, 4;
	add.s64 	%rd61, %rd1, %rd60;
	ld.global.f32 	%f85, [%rd61];
	cvt.rn.f32.s32 	%f86, %r171;
	add.f32 	%f87, %f85, %f86;
	cvt.rzi.s32.f32 	%r171, %f87;
	add.s32 	%r169, %r169, %r84;
	add.s32 	%r168, %r168, 1;
	setp.ne.s32 	%p10, %r168, 0;
	@%p10 bra 	$L__BB1_13;
$L__BB1_14:
	ld.param.u64 	%rd65, [_Z22calcTotalTermsPerClassPfPiii_param_1];
	cvta.to.global.u64 	%rd62, %rd65;
	mul.wide.u32 	%rd63, %r3, 4;
	add.s64 	%rd64, %rd62, %rd63;
	st.global.u32 	[%rd64], %r171;
$L__BB1_15:
	ret;

}
	// .globl	_Z5learnPfiiPii
.visible .entry _Z5learnPfiiPii(
	.param .u64 .ptr .align 1 _Z5learnPfiiPii_param_0,
	.param .u32 _Z5learnPfiiPii_param_1,
	.param .u32 _Z5learnPfiiPii_param_2,
	.param .u64 .ptr .align 1 _Z5learnPfiiPii_param_3,
	.param .u32 _Z5learnPfiiPii_param_4
)
{
	.reg .pred 	%p<12>;
	.reg .b32 	%r<61>;
	.reg .b32 	%f<46>;
	.reg .b64 	%rd<43>;

	ld.param.u64 	%rd3, [_Z5learnPfiiPii_param_0];
	ld.param.u32 	%r13, [_Z5learnPfiiPii_param_2];
	ld.param.u64 	%rd4, [_Z5learnPfiiPii_param_3];
	ld.param.u32 	%r14, [_Z5learnPfiiPii_param_4];
	cvta.to.global.u64 	%rd1, %rd4;
	cvta.to.global.u64 	%rd2, %rd3;
	mov.u32 	%r15, %ctaid.x;
	mov.u32 	%r16, %nctaid.y;
	mov.u32 	%r17, %nctaid.z;
	mov.u32 	%r18, %ntid.x;
	mov.u32 	%r19, %ctaid.y;
	mov.u32 	%r20, %ctaid.z;
	mov.u32 	%r21, %tid.x;
	mad.lo.s32 	%r22, %r15, %r16, %r19;
	mad.lo.s32 	%r23, %r22, %r17, %r20;
	mad.lo.s32 	%r1, %r23, %r18, %r21;
	setp.ge.u32 	%p1, %r1, %r14;
	setp.lt.s32 	%p2, %r13, 1;
	or.pred  	%p3, %p1, %p2;
	@%p3 bra 	$L__BB2_12;
	mul.lo.s32 	%r2, %r1, %r13;
	and.b32  	%r3, %r13, 7;
	setp.lt.u32 	%p4, %r13, 8;
	mov.b32 	%r59, 0;
	@%p4 bra 	$L__BB2_4;
	and.b32  	%r59, %r13, 2147483640;
	mov.b32 	%r57, 0;
$L__BB2_3:
	.pragma "nounroll";
	add.s32 	%r26, %r57, %r2;
	mul.wide.u32 	%rd5, %r26, 4;
	add.s64 	%rd6, %rd2, %rd5;
	ld.global.f32 	%f1, [%rd6];
	mul.wide.u32 	%rd7, %r57, 4;
	add.s64 	%rd8, %rd1, %rd7;
	ld.global.u32 	%r27, [%rd8];
	cvt.rn.f32.s32 	%f2, %r27;
	div.rn.f32 	%f3, %f1, %f2;
	st.global.f32 	[%rd6], %f3;
	add.s32 	%r28, %r26, 1;
	mul.wide.u32 	%rd9, %r28, 4;
	add.s64 	%rd10, %rd2, %rd9;
	ld.global.f32 	%f4, [%rd10];
	ld.global.u32 	%r29, [%rd8+4];
	cvt.rn.f32.s32 	%f5, %r29;
	div.rn.f32 	%f6, %f4, %f5;
	st.global.f32 	[%rd10], %f6;
	add.s32 	%r30, %r26, 2;
	mul.wide.u32 	%rd11, %r30, 4;
	add.s64 	%rd12, %rd2, %rd11;
	ld.global.f32 	%f7, [%rd12];
	ld.global.u32 	%r31, [%rd8+8];
	cvt.rn.f32.s32 	%f8, %r31;
	div.rn.f32 	%f9, %f7, %f8;
	st.global.f32 	[%rd12], %f9;
	add.s32 	%r32, %r26, 3;
	mul.wide.u32 	%rd13, %r32, 4;
	add.s64 	%rd14, %rd2, %rd13;
	ld.global.f32 	%f10, [%rd14];
	ld.global.u32 	%r33, [%rd8+12];
	cvt.rn.f32.s32 	%f11, %r33;
	div.rn.f32 	%f12, %f10, %f11;
	st.global.f32 	[%rd14], %f12;
	add.s32 	%r34, %r26, 4;
	mul.wide.u32 	%rd15, %r34, 4;
	add.s64 	%rd16, %rd2, %rd15;
	ld.global.f32 	%f13, [%rd16];
	ld.global.u32 	%r35, [%rd8+16];
	cvt.rn.f32.s32 	%f14, %r35;
	div.rn.f32 	%f15, %f13, %f14;
	st.global.f32 	[%rd16], %f15;
	add.s32 	%r36, %r26, 5;
	mul.wide.u32 	%rd17, %r36, 4;
	add.s64 	%rd18, %rd2, %rd17;
	ld.global.f32 	%f16, [%rd18];
	ld.global.u32 	%r37, [%rd8+20];
	cvt.rn.f32.s32 	%f17, %r37;
	div.rn.f32 	%f18, %f16, %f17;
	st.global.f32 	[%rd18], %f18;
	add.s32 	%r38, %r26, 6;
	mul.wide.u32 	%rd19, %r38, 4;
	add.s64 	%rd20, %rd2, %rd19;
	ld.global.f32 	%f19, [%rd20];
	ld.global.u32 	%r39, [%rd8+24];
	cvt.rn.f32.s32 	%f20, %r39;
	div.rn.f32 	%f21, %f19, %f20;
	st.global.f32 	[%rd20], %f21;
	add.s32 	%r40, %r26, 7;
	mul.wide.u32 	%rd21, %r40, 4;
	add.s64 	%rd22, %rd2, %rd21;
	ld.global.f32 	%f22, [%rd22];
	ld.global.u32 	%r41, [%rd8+28];
	cvt.rn.f32.s32 	%f23, %r41;
	div.rn.f32 	%f24, %f22, %f23;
	st.global.f32 	[%rd22], %f24;
	add.s32 	%r57, %r57, 8;
	setp.ne.s32 	%p5, %r57, %r59;
	@%p5 bra 	$L__BB2_3;
$L__BB2_4:
	setp.eq.s32 	%p6, %r3, 0;
	@%p6 bra 	$L__BB2_12;
	and.b32  	%r8, %r13, 3;
	setp.lt.u32 	%p7, %r3, 4;
	@%p7 bra 	$L__BB2_7;
	add.s32 	%r42, %r59, %r2;
	mul.wide.u32 	%rd23, %r42, 4;
	add.s64 	%rd24, %rd2, %rd23;
	ld.global.f32 	%f25, [%rd24];
	mul.wide.u32 	%rd25, %r59, 4;
	add.s64 	%rd26, %rd1, %rd25;
	ld.global.u32 	%r43, [%rd26];
	cvt.rn.f32.s32 	%f26, %r43;
	div.rn.f32 	%f27, %f25, %f26;
	st.global.f32 	[%rd24], %f27;
	add.s32 	%r44, %r42, 1;
	mul.wide.u32 	%rd27, %r44, 4;
	add.s64 	%rd28, %rd2, %rd27;
	ld.global.f32 	%f28, [%rd28];
	ld.global.u32 	%r45, [%rd26+4];
	cvt.rn.f32.s32 	%f29, %r45;
	div.rn.f32 	%f30, %f28, %f29;
	st.global.f32 	[%rd28], %f30;
	add.s32 	%r46, %r42, 2;
	mul.wide.u32 	%rd29, %r46, 4;
	add.s64 	%rd30, %rd2, %rd29;
	ld.global.f32 	%f31, [%rd30];
	ld.global.u32 	%r47, [%rd26+8];
	cvt.rn.f32.s32 	%f32, %r47;
	div.rn.f32 	%f33, %f31, %f32;
	st.global.f32 	[%rd30], %f33;
	add.s32 	%r48, %r42, 3;
	mul.wide.u32 	%rd31, %r48, 4;
	add.s64 	%rd32, %rd2, %rd31;
	ld.global.f32 	%f34, [%rd32];
	ld.global.u32 	%r49, [%rd26+12];
	cvt.rn.f32.s32 	%f35, %r49;
	div.rn.f32 	%f36, %f34, %f35;
	st.global.f32 	[%rd32], %f36;
	add.s32 	%r59, %r59, 4;
$L__BB2_7:
	setp.eq.s32 	%p8, %r8, 0;
	@%p8 bra 	$L__BB2_12;
	setp.eq.s32 	%p9, %r8, 1;
	@%p9 bra 	$L__BB2_10;
	add.s32 	%r50, %r59, %r2;
	mul.wide.u32 	%rd33, %r50, 4;
	add.s64 	%rd34, %rd2, %rd33;
	ld.global.f32 	%f37, [%rd34];
	mul.wide.u32 	%rd35, %r59, 4;
	add.s64 	%rd36, %rd1, %rd35;
	ld.global.u32 	%r51, [%rd36];
	cvt.rn.f32.s32 	%f38, %r51;
	div.rn.f32 	%f39, %f37, %f38;
	st.global.f32 	[%rd34], %f39;
	add.s32 	%r52, %r50, 1;
	mul.wide.u32 	%rd37, %r52, 4;
	add.s64 	%rd38, %rd2, %rd37;
	ld.global.f32 	%f40, [%rd38];
	ld.global.u32 	%r53, [%rd36+4];
	cvt.rn.f32.s32 	%f41, %r53;
	div.rn.f32 	%f42, %f40, %f41;
	st.global.f32 	[%rd38], %f42;
	add.s32 	%r59, %r59, 2;
$L__BB2_10:
	and.b32  	%r54, %r13, 1;
	setp.eq.b32 	%p10, %r54, 1;
	not.pred 	%p11, %p10;
	@%p11 bra 	$L__BB2_12;
	add.s32 	%r55, %r59, %r2;
	mul.wide.u32 	%rd39, %r55, 4;
	add.s64 	%rd40, %rd2, %rd39;
	ld.global.f32 	%f43, [%rd40];
	mul.wide.u32 	%rd41, %r59, 4;
	add.s64 	%rd42, %rd1, %rd41;
	ld.global.u32 	%r56, [%rd42];
	cvt.rn.f32.s32 	%f44, %r56;
	div.rn.f32 	%f45, %f43, %f44;
	st.global.f32 	[%rd40], %f45;
$L__BB2_12:
	ret;

}
	// .globl	_Z4testPfS_PiS0_iiiS0_
.visible .entry _Z4testPfS_PiS0_iiiS0_(
	.param .u64 .ptr .align 1 _Z4testPfS_PiS0_iiiS0__param_0,
	.param .u64 .ptr .align 1 _Z4testPfS_PiS0_iiiS0__param_1,
	.param .u64 .ptr .align 1 _Z4testPfS_PiS0_iiiS0__param_2,
	.param .u64 .ptr .align 1 _Z4testPfS_PiS0_iiiS0__param_3,
	.param .u32 _Z4testPfS_PiS0_iiiS0__param_4,
	.param .u32 _Z4testPfS_PiS0_iiiS0__param_5,
	.param .u32 _Z4testPfS_PiS0_iiiS0__param_6,
	.param .u64 .ptr .align 1 _Z4testPfS_PiS0_iiiS0__param_7
)
{
	.reg .pred 	%p<70>;
	.reg .b32 	%r<218>;
	.reg .b32 	%f<198>;
	.reg .b64 	%rd<92>;

	ld.param.u64 	%rd6, [_Z4testPfS_PiS0_iiiS0__param_0];
	ld.param.u64 	%rd7, [_Z4testPfS_PiS0_iiiS0__param_1];
	ld.param.u64 	%rd8, [_Z4testPfS_PiS0_iiiS0__param_2];
	ld.param.u32 	%r60, [_Z4testPfS_PiS0_iiiS0__param_4];
	ld.param.u32 	%r62, [_Z4testPfS_PiS0_iiiS0__param_5];
	ld.param.u32 	%r61, [_Z4testPfS_PiS0_iiiS0__param_6];
	ld.param.u64 	%rd5, [_Z4testPfS_PiS0_iiiS0__param_7];
	cvta.to.global.u64 	%rd1, %rd6;
	cvta.to.global.u64 	%rd2, %rd7;
	cvta.to.global.u64 	%rd9, %rd8;
	mov.u32 	%r63, %ctaid.x;
	mov.u32 	%r64, %nctaid.y;
	mov.u32 	%r65, %nctaid.z;
	mov.u32 	%r66, %ntid.x;
	mov.u32 	%r67, %ctaid.y;
	mov.u32 	%r68, %ctaid.z;
	mov.u32 	%r69, %tid.x;
	mad.lo.s32 	%r70, %r63, %r64, %r67;
	mad.lo.s32 	%r71, %r70, %r65, %r68;
	mad.lo.s32 	%r1, %r71, %r66, %r69;
	mul.wide.u32 	%rd10, %r1, 4;
	add.s64 	%rd3, %rd9, %rd10;
	ld.global.u32 	%r195, [%rd3];
	add.s32 	%r3, %r62, -1;
	setp.ge.u32 	%p1, %r1, %r3;
	@%p1 bra 	$L__BB3_2;
	ld.global.u32 	%r194, [%rd3+4];
	bra.uni 	$L__BB3_4;
$L__BB3_2:
	setp.ne.s32 	%p2, %r1, %r3;
	@%p2 bra 	$L__BB3_30;
	add.s32 	%r194, %r61, -1;
$L__BB3_4:
	setp.ge.s32 	%p3, %r195, %r194;
	@%p3 bra 	$L__BB3_16;
	setp.lt.s32 	%p4, %r60, 1;
	mul.lo.s32 	%r7, %r1, %r60;
	@%p4 bra 	$L__BB3_16;
	and.b32  	%r8, %r60, 3;
	and.b32  	%r9, %r60, 2147483644;
	and.b32  	%r10, %r60, 1;
	neg.s32 	%r11, %r9;
	add.s32 	%r12, %r7, 3;
	add.s64 	%rd4, %rd1, 8;
$L__BB3_7:
	setp.lt.u32 	%p5, %r60, 4;
	mul.lo.s32 	%r14, %r195, %r60;
	mov.b32 	%r200, 0;
	@%p5 bra 	$L__BB3_10;
	mov.u32 	%r196, %r14;
	mov.u32 	%r197, %r12;
	mov.u32 	%r198, %r11;
$L__BB3_9:
	.pragma "nounroll";
	mul.wide.s32 	%rd11, %r196, 4;
	add.s64 	%rd12, %rd4, %rd11;
	ld.global.f32 	%f1, [%rd12+-8];
	setp.lt.f32 	%p6, %f1, 0f00800000;
	mul.f32 	%f2, %f1, 0f4B000000;
	selp.f32 	%f3, %f2, %f1, %p6;
	selp.f32 	%f4, 0fC1B80000, 0f00000000, %p6;
	mov.b32 	%r73, %f3;
	add.s32 	%r74, %r73, -1059760811;
	and.b32  	%r75, %r74, -8388608;
	sub.s32 	%r76, %r73, %r75;
	mov.b32 	%f5, %r76;
	cvt.rn.f32.s32 	%f6, %r75;
	fma.rn.f32 	%f7, %f6, 0f34000000, %f4;
	add.f32 	%f8, %f5, 0fBF800000;
	fma.rn.f32 	%f9, %f8, 0fBE055027, 0f3E1039F6;
	fma.rn.f32 	%f10, %f9, %f8, 0fBDF8CDCC;
	fma.rn.f32 	%f11, %f10, %f8, 0f3E0F2955;
	fma.rn.f32 	%f12, %f11, %f8, 0fBE2AD8B9;
	fma.rn.f32 	%f13, %f12, %f8, 0f3E4CED0B;
	fma.rn.f32 	%f14, %f13, %f8, 0fBE7FFF22;
	fma.rn.f32 	%f15, %f14, %f8, 0f3EAAAA78;
	fma.rn.f32 	%f16, %f15, %f8, 0fBF000000;
	mul.f32 	%f17, %f8, %f16;
	fma.rn.f32 	%f18, %f17, %f8, %f8;
	fma.rn.f32 	%f19, %f7, 0f3F317218, %f18;
	setp.gt.u32 	%p7, %r73, 2139095039;
	fma.rn.f32 	%f20, %f3, 0f7F800000, 0f7F800000;
	selp.f32 	%f21, %f20, %f19, %p7;
	setp.eq.f32 	%p8, %f3, 0f00000000;
	selp.f32 	%f22, 0fFF800000, %f21, %p8;
	add.s32 	%r77, %r197, -2;
	add.s32 	%r78, %r197, -3;
	mul.wide.u32 	%rd13, %r78, 4;
	add.s64 	%rd14, %rd2, %rd13;
	ld.global.f32 	%f23, [%rd14];
	add.f32 	%f24, %f23, %f22;
	st.global.f32 	[%rd14], %f24;
	ld.global.f32 	%f25, [%rd12+-4];
	setp.lt.f32 	%p9, %f25, 0f00800000;
	mul.f32 	%f26, %f25, 0f4B000000;
	selp.f32 	%f27, %f26, %f25, %p9;
	selp.f32 	%f28, 0fC1B80000, 0f00000000, %p9;
	mov.b32 	%r79, %f27;
	add.s32 	%r80, %r79, -1059760811;
	and.b32  	%r81, %r80, -8388608;
	sub.s32 	%r82, %r79, %r81;
	mov.b32 	%f29, %r82;
	cvt.rn.f32.s32 	%f30, %r81;
	fma.rn.f32 	%f31, %f30, 0f34000000, %f28;
	add.f32 	%f32, %f29, 0fBF800000;
	fma.rn.f32 	%f33, %f32, 0fBE055027, 0f3E1039F6;
	fma.rn.f32 	%f34, %f33, %f32, 0fBDF8CDCC;
	fma.rn.f32 	%f35, %f34, %f32, 0f3E0F2955;
	fma.rn.f32 	%f36, %f35, %f32, 0fBE2AD8B9;
	fma.rn.f32 	%f37, %f36, %f32, 0f3E4CED0B;
	fma.rn.f32 	%f38, %f37, %f32, 0fBE7FFF22;
	fma.rn.f32 	%f39, %f38, %f32, 0f3EAAAA78;
	fma.rn.f32 	%f40, %f39, %f32, 0fBF000000;
	mul.f32 	%f41, %f32, %f40;
	fma.rn.f32 	%f42, %f41, %f32, %f32;
	fma.rn.f32 	%f43, %f31, 0f3F317218, %f42;
	setp.gt.u32 	%p10, %r79, 2139095039;
	fma.rn.f32 	%f44, %f27, 0f7F800000, 0f7F800000;
	selp.f32 	%f45, %f44, %f43, %p10;
	setp.eq.f32 	%p11, %f27, 0f00000000;
	selp.f32 	%f46, 0fFF800000, %f45, %p11;
	mul.wide.u32 	%rd15, %r77, 4;
	add.s64 	%rd16, %rd2, %rd15;
	ld.global.f32 	%f47, [%rd16];
	add.f32 	%f48, %f47, %f46;
	st.global.f32 	[%rd16], %f48;
	ld.global.f32 	%f49, [%rd12];
	setp.lt.f32 	%p12, %f49, 0f00800000;
	mul.f32 	%f50, %f49, 0f4B000000;
	selp.f32 	%f51, %f50, %f49, %p12;
	selp.f32 	%f52, 0fC1B80000, 0f00000000, %p12;
	mov.b32 	%r83, %f51;
	add.s32 	%r84, %r83, -1059760811;
	and.b32  	%r85, %r84, -8388608;
	sub.s32 	%r86, %r83, %r85;
	mov.b32 	%f53, %r86;
	cvt.rn.f32.s32 	%f54, %r85;
	fma.rn.f32 	%f55, %f54, 0f34000000, %f52;
	add.f32 	%f56, %f53, 0fBF800000;
	fma.rn.f32 	%f57, %f56, 0fBE055027, 0f3E1039F6;
	fma.rn.f32 	%f58, %f57, %f56, 0fBDF8CDCC;
	fma.rn.f32 	%f59, %f58, %f56, 0f3E0F2955;
	fma.rn.f32 	%f60, %f59, %f56, 0fBE2AD8B9;
	fma.rn.f32 	%f61, %f60, %f56, 0f3E4CED0B;
	fma.rn.f32 	%f62, %f61, %f56, 0fBE7FFF22;
	fma.rn.f32 	%f63, %f62, %f56, 0f3EAAAA78;
	fma.rn.f32 	%f64, %f63, %f56, 0fBF000000;
	mul.f32 	%f65, %f56, %f64;
	fma.rn.f32 	%f66, %f65, %f56, %f56;
	fma.rn.f32 	%f67, %f55, 0f3F317218, %f66;
	setp.gt.u32 	%p13, %r83, 2139095039;
	fma.rn.f32 	%f68, %f51, 0f7F800000, 0f7F800000;
	selp.f32 	%f69, %f68, %f67, %p13;
	setp.eq.f32 	%p14, %f51, 0f00000000;
	selp.f32 	%f70, 0fFF800000, %f69, %p14;
	add.s32 	%r87, %r197, -1;
	mul.wide.u32 	%rd17, %r87, 4;
	add.s64 	%rd18, %rd2, %rd17;
	ld.global.f32 	%f71, [%rd18];
	add.f32 	%f72, %f71, %f70;
	st.global.f32 	[%rd18], %f72;
	ld.global.f32 	%f73, [%rd12+4];
	setp.lt.f32 	%p15, %f73, 0f00800000;
	mul.f32 	%f74, %f73, 0f4B000000;
	selp.f32 	%f75, %f74, %f73, %p15;
	selp.f32 	%f76, 0fC1B80000, 0f00000000, %p15;
	mov.b32 	%r88, %f75;
	add.s32 	%r89, %r88, -1059760811;
	and.b32  	%r90, %r89, -8388608;
	sub.s32 	%r91, %r88, %r90;
	mov.b32 	%f77, %r91;
	cvt.rn.f32.s32 	%f78, %r90;
	fma.rn.f32 	%f79, %f78, 0f34000000, %f76;
	add.f32 	%f80, %f77, 0fBF800000;
	fma.rn.f32 	%f81, %f80, 0fBE055027, 0f3E1039F6;
	fma.rn.f32 	%f82, %f81, %f80, 0fBDF8CDCC;
	fma.rn.f32 	%f83, %f82, %f80, 0f3E0F2955;
	fma.rn.f32 	%f84, %f83, %f80, 0fBE2AD8B9;
	fma.rn.f32 	%f85, %f84, %f80, 0f3E4CED0B;
	fma.rn.f32 	%f86, %f85, %f80, 0fBE7FFF22;
	fma.rn.f32 	%f87, %f86, %f80, 0f3EAAAA78;
	fma.rn.f32 	%f88, %f87, %f80, 0fBF000000;
	mul.f32 	%f89, %f80, %f88;
	fma.rn.f32 	%f90, %f89, %f80, %f80;
	fma.rn.f32 	%f91, %f79, 0f3F317218, %f90;
	setp.gt.u32 	%p16, %r88, 2139095039;
	fma.rn.f32 	%f92, %f75, 0f7F800000, 0f7F800000;
	selp.f32 	%f93, %f92, %f91, %p16;
	setp.eq.f32 	%p17, %f75, 0f00000000;
	selp.f32 	%f94, 0fFF800000, %f93, %p17;
	mul.wide.u32 	%rd19, %r197, 4;
	add.s64 	%rd20, %rd2, %rd19;
	ld.global.f32 	%f95, [%rd20];
	add.f32 	%f96, %f95, %f94;
	st.global.f32 	[%rd20], %f96;
	add.s32 	%r198, %r198, 4;
	add.s32 	%r197, %r197, 4;
	add.s32 	%r196, %r196, 4;
	setp.ne.s32 	%p18, %r198, 0;
	mov.u32 	%r200, %r9;
	@%p18 bra 	$L__BB3_9;
$L__BB3_10:
	setp.eq.s32 	%p19, %r8, 0;
	@%p19 bra 	$L__BB3_15;
	setp.eq.s32 	%p20, %r8, 1;
	@%p20 bra 	$L__BB3_13;
	add.s32 	%r92, %r200, %r14;
	mul.wide.s32 	%rd21, %r92, 4;
	add.s64 	%rd22, %rd1, %rd21;
	ld.global.f32 	%f97, [%rd22];
	setp.lt.f32 	%p21, %f97, 0f00800000;
	mul.f32 	%f98, %f97, 0f4B000000;
	selp.f32 	%f99, %f98, %f97, %p21;
	selp.f32 	%f100, 0fC1B80000, 0f00000000, %p21;
	mov.b32 	%r93, %f99;
	add.s32 	%r94, %r93, -1059760811;
	and.b32  	%r95, %r94, -8388608;
	sub.s32 	%r96, %r93, %r95;
	mov.b32 	%f101, %r96;
	cvt.rn.f32.s32 	%f102, %r95;
	fma.rn.f32 	%f103, %f102, 0f34000000, %f100;
	add.f32 	%f104, %f101, 0fBF800000;
	fma.rn.f32 	%f105, %f104, 0fBE055027, 0f3E1039F6;
	fma.rn.f32 	%f106, %f105, %f104, 0fBDF8CDCC;
	fma.rn.f32 	%f107, %f106, %f104, 0f3E0F2955;
	fma.rn.f32 	%f108, %f107, %f104, 0fBE2AD8B9;
	fma.rn.f32 	%f109, %f108, %f104, 0f3E4CED0B;
	fma.rn.f32 	%f110, %f109, %f104, 0fBE7FFF22;
	fma.rn.f32 	%f111, %f110, %f104, 0f3EAAAA78;
	fma.rn.f32 	%f112, %f111, %f104, 0fBF000000;
	mul.f32 	%f113, %f104, %f112;
	fma.rn.f32 	%f114, %f113, %f104, %f104;
	fma.rn.f32 	%f115, %f103, 0f3F317218, %f114;
	setp.gt.u32 	%p22, %r93, 2139095039;
	fma.rn.f32 	%f116, %f99, 0f7F800000, 0f7F800000;
	selp.f32 	%f117, %f116, %f115, %p22;
	setp.eq.f32 	%p23, %f99, 0f00000000;
	selp.f32 	%f118, 0fFF800000, %f117, %p23;
	add.s32 	%r97, %r200, %r7;
	mul.wide.u32 	%rd23, %r97, 4;
	add.s64 	%rd24, %rd2, %rd23;
	ld.global.f32 	%f119, [%rd24];
	add.f32 	%f120, %f119, %f118;
	st.global.f32 	[%rd24], %f120;
	ld.global.f32 	%f121, [%rd22+4];
	setp.lt.f32 	%p24, %f121, 0f00800000;
	mul.f32 	%f122, %f121, 0f4B000000;
	selp.f32 	%f123, %f122, %f121, %p24;
	selp.f32 	%f124, 0fC1B80000, 0f00000000, %p24;
	mov.b32 	%r98, %f123;
	add.s32 	%r99, %r98, -1059760811;
	and.b32  	%r100, %r99, -8388608;
	sub.s32 	%r101, %r98, %r100;
	mov.b32 	%f125, %r101;
	cvt.rn.f32.s32 	%f126, %r100;
	fma.rn.f32 	%f127, %f126, 0f34000000, %f124;
	add.f32 	%f128, %f125, 0fBF800000;
	fma.rn.f32 	%f129, %f128, 0fBE055027, 0f3E1039F6;
	fma.rn.f32 	%f130, %f129, %f128, 0fBDF8CDCC;
	fma.rn.f32 	%f131, %f130, %f128, 0f3E0F2955;
	fma.rn.f32 	%f132, %f131, %f128, 0fBE2AD8B9;
	fma.rn.f32 	%f133, %f132, %f128, 0f3E4CED0B;
	fma.rn.f32 	%f134, %f133, %f128, 0fBE7FFF22;
	fma.rn.f32 	%f135, %f134, %f128, 0f3EAAAA78;
	fma.rn.f32 	%f136, %f135, %f128, 0fBF000000;
	mul.f32 	%f137, %f128, %f136;
	fma.rn.f32 	%f138, %f137, %f128, %f128;
	fma.rn.f32 	%f139, %f127, 0f3F317218, %f138;
	setp.gt.u32 	%p25, %r98, 2139095039;
	fma.rn.f32 	%f140, %f123, 0f7F800000, 0f7F800000;
	selp.f32 	%f141, %f140, %f139, %p25;
	setp.eq.f32 	%p26, %f123, 0f00000000;
	selp.f32 	%f142, 0fFF800000, %f141, %p26;
	add.s32 	%r102, %r97, 1;
	mul.wide.u32 	%rd25, %r102, 4;
	add.s64 	%rd26, %rd2, %rd25;
	ld.global.f32 	%f143, [%rd26];
	add.f32 	%f144, %f143, %f142;
	st.global.f32 	[%rd26], %f144;
	add.s32 	%r200, %r200, 2;
$L__BB3_13:
	setp.eq.s32 	%p27, %r10, 0;
	@%p27 bra 	$L__BB3_15;
	add.s32 	%r103, %r200, %r14;
	mul.wide.s32 	%rd27, %r103, 4;
	add.s64 	%rd28, %rd1, %rd27;
	ld.global.f32 	%f145, [%rd28];
	setp.lt.f32 	%p28, %f145, 0f00800000;
	mul.f32 	%f146, %f145, 0f4B000000;
	selp.f32 	%f147, %f146, %f145, %p28;
	selp.f32 	%f148, 0fC1B80000, 0f00000000, %p28;
	mov.b32 	%r104, %f147;
	add.s32 	%r105, %r104, -1059760811;
	and.b32  	%r106, %r105, -8388608;
	sub.s32 	%r107, %r104, %r106;
	mov.b32 	%f149, %r107;
	cvt.rn.f32.s32 	%f150, %r106;
	fma.rn.f32 	%f151, %f150, 0f34000000, %f148;
	add.f32 	%f152, %f149, 0fBF800000;
	fma.rn.f32 	%f153, %f152, 0fBE055027, 0f3E1039F6;
	fma.rn.f32 	%f154, %f153, %f152, 0fBDF8CDCC;
	fma.rn.f32 	%f155, %f154, %f152, 0f3E0F2955;
	fma.rn.f32 	%f156, %f155, %f152, 0fBE2AD8B9;
	fma.rn.f32 	%f157, %f156, %f152, 0f3E4CED0B;
	fma.rn.f32 	%f158, %f157, %f152, 0fBE7FFF22;
	fma.rn.f32 	%f159, %f158, %f152, 0f3EAAAA78;
	fma.rn.f32 	%f160, %f159, %f152, 0fBF000000;
	mul.f32 	%f161, %f152, %f160;
	fma.rn.f32 	%f162, %f161, %f152, %f152;
	fma.rn.f32 	%f163, %f151, 0f3F317218, %f162;
	setp.gt.u32 	%p29, %r104, 2139095039;
	fma.rn.f32 	%f164, %f147, 0f7F800000, 0f7F800000;
	selp.f32 	%f165, %f164, %f163, %p29;
	setp.eq.f32 	%p30, %f147, 0f00000000;
	selp.f32 	%f166, 0fFF800000, %f165, %p30;
	add.s32 	%r108, %r200, %r7;
	mul.wide.u32 	%rd29, %r108, 4;
	add.s64 	%rd30, %rd2, %rd29;
	ld.global.f32 	%f167, [%rd30];
	add.f32 	%f168, %f167, %f166;
	st.global.f32 	[%rd30], %f168;
$L__BB3_15:
	add.s32 	%r195, %r195, 1;
	setp.ne.s32 	%p31, %r195, %r194;
	@%p31 bra 	$L__BB3_7;
$L__BB3_16:
	setp.lt.s32 	%p32, %r60, 1;
	mov.b32 	%r217, 0;
	@%p32 bra 	$L__BB3_29;
	mul.lo.s32 	%r25, %r1, %r60;
	and.b32  	%r26, %r60, 15;
	setp.lt.u32 	%p33, %r60, 16;
	mov.b32 	%r208, 0;
	mov.u32 	%r217, %r208;
	@%p33 bra 	$L__BB3_20;
	and.b32  	%r208, %r60, 2147483632;
	mov.b32 	%r217, 0;
	mov.b32 	%r202, 7;
	mov.u32 	%r201, %r25;
$L__BB3_19:
	.pragma "nounroll";
	add.s32 	%r114, %r202, -7;
	mul.wide.u32 	%rd31, %r201, 4;
	add.s64 	%rd32, %rd2, %rd31;
	ld.global.f32 	%f169, [%rd32];
	setp.gt.f32 	%p34, %f169, 0fFF7FFFEE;
	selp.b32 	%r115, %r114, %r217, %p34;
	add.s32 	%r116, %r201, 1;
	mul.wide.u32 	%rd33, %r116, 4;
	add.s64 	%rd34, %rd2, %rd33;
	ld.global.f32 	%f170, [%rd34];
	setp.gt.f32 	%p35, %f170, 0fFF7FFFEE;
	add.s32 	%r117, %r202, -6;
	selp.b32 	%r118, %r117, %r115, %p35;
	add.s32 	%r119, %r201, 2;
	mul.wide.u32 	%rd35, %r119, 4;
	add.s64 	%rd36, %rd2, %rd35;
	ld.global.f32 	%f171, [%rd36];
	setp.gt.f32 	%p36, %f171, 0fFF7FFFEE;
	add.s32 	%r120, %r202, -5;
	selp.b32 	%r121, %r120, %r118, %p36;
	add.s32 	%r122, %r201, 3;
	mul.wide.u32 	%rd37, %r122, 4;
	add.s64 	%rd38, %rd2, %rd37;
	ld.global.f32 	%f172, [%rd38];
	setp.gt.f32 	%p37, %f172, 0fFF7FFFEE;
	add.s32 	%r123, %r202, -4;
	selp.b32 	%r124, %r123, %r121, %p37;
	add.s32 	%r125, %r201, 4;
	mul.wide.u32 	%rd39, %r125, 4;
	add.s64 	%rd40, %rd2, %rd39;
	ld.global.f32 	%f173, [%rd40];
	setp.gt.f32 	%p38, %f173, 0fFF7FFFEE;
	add.s32 	%r126, %r202, -3;
	selp.b32 	%r127, %r126, %r124, %p38;
	add.s32 	%r128, %r201, 5;
	mul.wide.u32 	%rd41, %r128, 4;
	add.s64 	%rd42, %rd2, %rd41;
	ld.global.f32 	%f174, [%rd42];
	setp.gt.f32 	%p39, %f174, 0fFF7FFFEE;
	add.s32 	%r129, %r202, -2;
	selp.b32 	%r130, %r129, %r127, %p39;
	add.s32 	%r131, %r201, 6;
	mul.wide.u32 	%rd43, %r131, 4;
	add.s64 	%rd44, %rd2, %rd43;
	ld.global.f32 	%f175, [%rd44];
	setp.gt.f32 	%p40, %f175, 0fFF7FFFEE;
	add.s32 	%r132, %r202, -1;
	selp.b32 	%r133, %r132, %r130, %p40;
	add.s32 	%r134, %r201, 7;
	mul.wide.u32 	%rd45, %r134, 4;
	add.s64 	%rd46, %rd2, %rd45;
	ld.global.f32 	%f176, [%rd46];
	setp.gt.f32 	%p41, %f176, 0fFF7FFFEE;
	selp.b32 	%r135, %r202, %r133, %p41;
	add.s32 	%r136, %r201, 8;
	mul.wide.u32 	%rd47, %r136, 4;
	add.s64 	%rd48, %rd2, %rd47;
	ld.global.f32 	%f177, [%rd48];
	setp.gt.f32 	%p42, %f177, 0fFF7FFFEE;
	add.s32 	%r137, %r202, 1;
	selp.b32 	%r138, %r137, %r135, %p42;
	add.s32 	%r139, %r201, 9;
	mul.wide.u32 	%rd49, %r139, 4;
	add.s64 	%rd50, %rd2, %rd49;
	ld.global.f32 	%f178, [%rd50];
	setp.gt.f32 	%p43, %f178, 0fFF7FFFEE;
	add.s32 	%r140, %r202, 2;
	selp.b32 	%r141, %r140, %r138, %p43;
	add.s32 	%r142, %r201, 10;
	mul.wide.u32 	%rd51, %r142, 4;
	add.s64 	%rd52, %rd2, %rd51;
	ld.global.f32 	%f179, [%rd52];
	setp.gt.f32 	%p44, %f179, 0fFF7FFFEE;
	add.s32 	%r143, %r202, 3;
	selp.b32 	%r144, %r143, %r141, %p44;
	add.s32 	%r145, %r201, 11;
	mul.wide.u32 	%rd53, %r145, 4;
	add.s64 	%rd54, %rd2, %rd53;
	ld.global.f32 	%f180, [%rd54];
	setp.gt.f32 	%p45, %f180, 0fFF7FFFEE;
	add.s32 	%r146, %r202, 4;
	selp.b32 	%r147, %r146, %r144, %p45;
	add.s32 	%r148, %r201, 12;
	mul.wide.u32 	%rd55, %r148, 4;
	add.s64 	%rd56, %rd2, %rd55;
	ld.global.f32 	%f181, [%rd56];
	setp.gt.f32 	%p46, %f181, 0fFF7FFFEE;
	add.s32 	%r149, %r202, 5;
	selp.b32 	%r150, %r149, %r147, %p46;
	add.s32 	%r151, %r201, 13;
	mul.wide.u32 	%rd57, %r151, 4;
	add.s64 	%rd58, %rd2, %rd57;
	ld.global.f32 	%f182, [%rd58];
	setp.gt.f32 	%p47, %f182, 0fFF7FFFEE;
	add.s32 	%r152, %r202, 6;
	selp.b32 	%r153, %r152, %r150, %p47;
	add.s32 	%r154, %r201, 14;
	mul.wide.u32 	%rd59, %r154, 4;
	add.s64 	%rd60, %rd2, %rd59;
	ld.global.f32 	%f183, [%rd60];
	setp.gt.f32 	%p48, %f183, 0fFF7FFFEE;
	add.s32 	%r155, %r202, 7;
	selp.b32 	%r156, %r155, %r153, %p48;
	add.s32 	%r157, %r201, 15;
	mul.wide.u32 	%rd61, %r157, 4;
	add.s64 	%rd62, %rd2, %rd61;
	ld.global.f32 	%f184, [%rd62];
	setp.gt.f32 	%p49, %f184, 0fFF7FFFEE;
	add.s32 	%r158, %r202, 8;
	selp.b32 	%r217, %r158, %r156, %p49;
	add.s32 	%r32, %r202, 16;
	add.s32 	%r201, %r201, 16;
	add.s32 	%r159, %r202, 9;
	setp.ne.s32 	%p50, %r159, %r208;
	mov.u32 	%r202, %r32;
	@%p50 bra 	$L__BB3_19;
$L__BB3_20:
	setp.eq.s32 	%p51, %r26, 0;
	@%p51 bra 	$L__BB3_29;
	and.b32  	%r37, %r60, 7;
	setp.lt.u32 	%p52, %r26, 8;
	@%p52 bra 	$L__BB3_23;
	add.s32 	%r161, %r208, %r25;
	mul.wide.u32 	%rd63, %r161, 4;
	add.s64 	%rd64, %rd2, %rd63;
	ld.global.f32 	%f185, [%rd64];
	setp.gt.f32 	%p53, %f185, 0fFF7FFFEE;
	selp.b32 	%r162, %r208, %r217, %p53;
	add.s32 	%r163, %r208, 1;
	add.s32 	%r164, %r161, 1;
	mul.wide.u32 	%rd65, %r164, 4;
	add.s64 	%rd66, %rd2, %rd65;
	ld.global.f32 	%f186, [%rd66];
	setp.gt.f32 	%p54, %f186, 0fFF7FFFEE;
	selp.b32 	%r165, %r163, %r162, %p54;
	add.s32 	%r166, %r208, 2;
	add.s32 	%r167, %r161, 2;
	mul.wide.u32 	%rd67, %r167, 4;
	add.s64 	%rd68, %rd2, %rd67;
	ld.global.f32 	%f187, [%rd68];
	setp.gt.f32 	%p55, %f187, 0fFF7FFFEE;
	selp.b32 	%r168, %r166, %r165, %p55;
	add.s32 	%r169, %r208, 3;
	add.s32 	%r170, %r161, 3;
	mul.wide.u32 	%rd69, %r170, 4;
	add.s64 	%rd70, %rd2, %rd69;
	ld.global.f32 	%f188, [%rd70];
	setp.gt.f32 	%p56, %f188, 0fFF7FFFEE;
	selp.b32 	%r171, %r169, %r168, %p56;
	add.s32 	%r172, %r208, 4;
	add.s32 	%r173, %r161, 4;
	mul.wide.u32 	%rd71, %r173, 4;
	add.s64 	%rd72, %rd2, %rd71;
	ld.global.f32 	%f189, [%rd72];
	setp.gt.f32 	%p57, %f189, 0fFF7FFFEE;
	selp.b32 	%r174, %r172, %r171, %p57;
	add.s32 	%r175, %r208, 5;
	add.s32 	%r176, %r161, 5;
	mul.wide.u32 	%rd73, %r176, 4;
	add.s64 	%rd74, %rd2, %rd73;
	ld.global.f32 	%f190, [%rd74];
	setp.gt.f32 	%p58, %f190, 0fFF7FFFEE;
	selp.b32 	%r177, %r175, %r174, %p58;
	add.s32 	%r178, %r208, 6;
	add.s32 	%r179, %r161, 6;
	mul.wide.u32 	%rd75, %r179, 4;
	add.s64 	%rd76, %rd2, %rd75;
	ld.global.f32 	%f191, [%rd76];
	setp.gt.f32 	%p59, %f191, 0fFF7FFFEE;
	selp.b32 	%r180, %r178, %r177, %p59;
	add.s32 	%r181, %r208, 7;
	add.s32 	%r182, %r161, 7;
	mul.wide.u32 	%rd77, %r182, 4;
	add.s64 	%rd78, %rd2, %rd77;
	ld.global.f32 	%f192, [%rd78];
	setp.gt.f32 	%p60, %f192, 0fFF7FFFEE;
	selp.b32 	%r217, %r181, %r180, %p60;
	add.s32 	%r208, %r208, 8;
$L__BB3_23:
	setp.eq.s32 	%p61, %r37, 0;
	@%p61 bra 	$L__BB3_29;
	and.b32  	%r43, %r60, 3;
	setp.lt.u32 	%p62, %r37, 4;
	@%p62 bra 	$L__BB3_26;
	add.s32 	%r184, %r208, %r25;
	mul.wide.u32 	%rd79, %r184, 4;
	add.s64 	%rd80, %rd2, %rd79;
	ld.global.f32 	%f193, [%rd80];
	setp.gt.f32 	%p63, %f193, 0fFF7FFFEE;
	selp.b32 	%r185, %r208, %r217, %p63;
	add.s32 	%r186, %r208, 1;
	add.s32 	%r187, %r184, 1;
	mul.wide.u32 	%rd81, %r187, 4;
	add.s64 	%rd82, %rd2, %rd81;
	ld.global.f32 	%f194, [%rd82];
	setp.gt.f32 	%p64, %f194, 0fFF7FFFEE;
	selp.b32 	%r188, %r186, %r185, %p64;
	add.s32 	%r189, %r208, 2;
	add.s32 	%r190, %r184, 2;
	mul.wide.u32 	%rd83, %r190, 4;
	add.s64 	%rd84, %rd2, %rd83;
	ld.global.f32 	%f195, [%rd84];
	setp.gt.f32 	%p65, %f195, 0fFF7FFFEE;
	selp.b32 	%r191, %r189, %r188, %p65;
	add.s32 	%r192, %r208, 3;
	add.s32 	%r193, %r184, 3;
	mul.wide.u32 	%rd85, %r193, 4;
	add.s64 	%rd86, %rd2, %rd85;
	ld.global.f32 	%f196, [%rd86];
	setp.gt.f32 	%p66, %f196, 0fFF7FFFEE;
	selp.b32 	%r217, %r192, %r191, %p66;
	add.s32 	%r208, %r208, 4;
$L__BB3_26:
	setp.eq.s32 	%p67, %r43, 0;
	@%p67 bra 	$L__BB3_29;
	add.s32 	%r214, %r208, %r25;
	neg.s32 	%r213, %r43;
$L__BB3_28:
	.pragma "nounroll";
	mul.wide.u32 	%rd87, %r214, 4;
	add.s64 	%rd88, %rd2, %rd87;
	ld.global.f32 	%f197, [%rd88];
	setp.gt.f32 	%p68, %f197, 0fFF7FFFEE;
	selp.b32 	%r217, %r208, %r217, %p68;
	add.s32 	%r208, %r208, 1;
	add.s32 	%r214, %r214, 1;
	add.s32 	%r213, %r213, 1;
	setp.ne.s32 	%p69, %r213, 0;
	@%p69 bra 	$L__BB3_28;
$L__BB3_29:
	cvta.to.global.u64 	%rd89, %rd5;
	add.s64 	%rd91, %rd89, %rd10;
	st.global.u32 	[%rd91], %r217;
$L__BB3_30:
	ret;

}


// ===== COMPILED SASS (sm_100) =====

	.target	sm_100

	.elftype	@"ET_EXEC"


//--------------------- .note.nv.tkinfo           --------------------------
	.section	.note.nv.tkinfo,"",@"SHT_NOTE"
	.sectionflags	@"SHF_NOTE_NV_TKINFO"
	.tkinfo
        /*0018*/ 	.word	0x00000002
        /*0030*/ 	.string	""
        /*0030*/ 	.string	"ptxas"
        /*0030*/ 	.string	"Cuda compilation tools, release 13.0, V13.0.88"
        /*0030*/ 	.string	"Build cuda_13.0.r13.0/compiler.36424714_0"
        /*0030*/ 	.string	"-arch sm_100 -m 64 "



//--------------------- .note.nv.cuinfo           --------------------------
	.section	.note.nv.cuinfo,"",@"SHT_NOTE"
	.sectionflags	@"SHF_NOTE_NV_CUINFO"
        /*0018*/ 	.short	0x0002
        /*001a*/ 	.short	0x0064
        /*001c*/ 	.short	0x0082
	.zero		2


//--------------------- .nv.info                  --------------------------
	.section	.nv.info,"",@"SHT_CUDA_INFO"
	.align	4


	//----- nvinfo : EIATTR_REGCOUNT
	.align		4
        /*0000*/ 	.byte	0x04, 0x2f
        /*0002*/ 	.short	(.L_1 - .L_0)
	.align		4
.L_0:
        /*0004*/ 	.word	index@(_Z8calcFreqPiS_S_Pfiii)
        /*0008*/ 	.word	0x00000018


	//----- nvinfo : EIATTR_FRAME_SIZE
	.align		4
.L_1:
        /*000c*/ 	.byte	0x04, 0x11
        /*000e*/ 	.short	(.L_3 - .L_2)
	.align		4
.L_2:
        /*0010*/ 	.word	index@(_Z8calcFreqPiS_S_Pfiii)
        /*0014*/ 	.word	0x00000000


	//----- nvinfo : EIATTR_REGCOUNT
	.align		4
.L_3:
        /*0018*/ 	.byte	0x04, 0x2f
        /*001a*/ 	.short	(.L_5 - .L_4)
	.align		4
.L_4:
        /*001c*/ 	.word	index@(_Z22calcTotalTermsPerClassPfPiii)
        /*0020*/ 	.word	0x00000020


	//----- nvinfo : EIATTR_FRAME_SIZE
	.align		4
.L_5:
        /*0024*/ 	.byte	0x04, 0x11
        /*0026*/ 	.short	(.L_7 - .L_6)
	.align		4
.L_6:
        /*0028*/ 	.word	index@(_Z22calcTotalTermsPerClassPfPiii)
        /*002c*/ 	.word	0x00000000


	//----- nvinfo : EIATTR_REGCOUNT
	.align		4
.L_7:
        /*0030*/ 	.byte	0x04, 0x2f
        /*0032*/ 	.short	(.L_9 - .L_8)
	.align		4
.L_8:
        /*0034*/ 	.word	index@(_Z5learnPfiiPii)
        /*0038*/ 	.word	0x0000001c


	//----- nvinfo : EIATTR_FRAME_SIZE
	.align		4
.L_9:
        /*003c*/ 	.byte	0x04, 0x11
        /*003e*/ 	.short	(.L_11 - .L_10)
	.align		4
.L_10:
        /*0040*/ 	.word	index@($__internal_0_$__cuda_sm3x_div_rn_noftz_f32_slowpath)
        /*0044*/ 	.word	0x00000000


	//----- nvinfo : EIATTR_FRAME_SIZE
	.align		4
.L_11:
        /*0048*/ 	.byte	0x04, 0x11
        /*004a*/ 	.short	(.L_13 - .L_12)
	.align		4
.L_12:
        /*004c*/ 	.word	index@(_Z5learnPfiiPii)
        /*0050*/ 	.word	0x00000000


	//----- nvinfo : EIATTR_REGCOUNT
	.align		4
.L_13:
        /*0054*/ 	.byte	0x04, 0x2f
        /*0056*/ 	.short	(.L_15 - .L_14)
	.align		4
.L_14:
        /*0058*/ 	.word	index@(_Z4testPfS_PiS0_iiiS0_)
        /*005c*/ 	.word	0x00000020


	//----- nvinfo : EIATTR_FRAME_SIZE
	.align		4
.L_15:
        /*0060*/ 	.byte	0x04, 0x11
        /*0062*/ 	.short	(.L_17 - .L_16)
	.align		4
.L_16:
        /*0064*/ 	.word	index@(_Z4testPfS_PiS0_iiiS0_)
        /*0068*/ 	.word	0x00000000


	//----- nvinfo : EIATTR_MIN_STACK_SIZE
	.align		4
.L_17:
        /*006c*/ 	.byte	0x04, 0x12
        /*006e*/ 	.short	(.L_19 - .L_18)
	.align		4
.L_18:
        /*0070*/ 	.word	index@(_Z4testPfS_PiS0_iiiS0_)
        /*0074*/ 	.word	0x00000000


	//----- nvinfo : EIATTR_MIN_STACK_SIZE
	.align		4
.L_19:
        /*0078*/ 	.byte	0x04, 0x12
        /*007a*/ 	.short	(.L_21 - .L_20)
	.align		4
.L_20:
        /*007c*/ 	.word	index@(_Z5learnPfiiPii)
        /*0080*/ 	.word	0x00000000


	//----- nvinfo : EIATTR_MIN_STACK_SIZE
	.align		4
.L_21:
        /*0084*/ 	.byte	0x04, 0x12
        /*0086*/ 	.short	(.L_23 - .L_22)
	.align		4
.L_22:
        /*0088*/ 	.word	index@(_Z22calcTotalTermsPerClassPfPiii)
        /*008c*/ 	.word	0x00000000


	//----- nvinfo : EIATTR_MIN_STACK_SIZE
	.align		4
.L_23:
        /*0090*/ 	.byte	0x04, 0x12
        /*0092*/ 	.short	(.L_25 - .L_24)
	.align		4
.L_24:
        /*0094*/ 	.word	index@(_Z8calcFreqPiS_S_Pfiii)
        /*0098*/ 	.word	0x00000000
.L_25:


//--------------------- .nv.compat                --------------------------
	.section	.nv.compat,"",@"SHT_CUDA_COMPAT_INFO"
	.align	4
        /*0000*/ 	.byte	0x02, 0x09, 0x00, 0x00, 0x02, 0x02, 0x01, 0x00, 0x02, 0x05, 0x05, 0x00, 0x03, 0x07, 0x01, 0x01
        /*0010*/ 	.byte	0x02, 0x03, 0x00, 0x00, 0x02, 0x06, 0x01, 0x00, 0x04, 0x0b, 0x08, 0x00, 0x01, 0x00, 0x00, 0x00
        /*0020*/ 	.byte	0x00, 0x00, 0x00, 0x00


//--------------------- .nv.info._Z4testPfS_PiS0_iiiS0_ --------------------------
	.section	.nv.info._Z4testPfS_PiS0_iiiS0_,"",@"SHT_CUDA_INFO"
	.sectionflags	@""
	.align	4


	//----- nvinfo : EIATTR_CUDA_API_VERSION
	.align		4
        /*0000*/ 	.byte	0x04, 0x37
        /*0002*/ 	.short	(.L_27 - .L_26)
.L_26:
        /*0004*/ 	.word	0x00000082


	//----- nvinfo : EIATTR_KPARAM_INFO
	.align		4
.L_27:
        /*0008*/ 	.byte	0x04, 0x17
        /*000a*/ 	.short	(.L_29 - .L_28)
.L_28:
        /*000c*/ 	.word	0x00000000
        /*0010*/ 	.short	0x0007
        /*0012*/ 	.short	0x0030
        /*0014*/ 	.byte	0x00, 0xf5, 0x21, 0x00


	//----- nvinfo : EIATTR_KPARAM_INFO
	.align		4
.L_29:
        /*0018*/ 	.byte	0x04, 0x17
        /*001a*/ 	.short	(.L_31 - .L_30)
.L_30:
        /*001c*/ 	.word	0x00000000
        /*0020*/ 	.short	0x0006
        /*0022*/ 	.short	0x0028
        /*0024*/ 	.byte	0x00, 0xf0, 0x11, 0x00


	//----- nvinfo : EIATTR_KPARAM_INFO
	.align		4
.L_31:
        /*0028*/ 	.byte	0x04, 0x17
        /*002a*/ 	.short	(.L_33 - .L_32)
.L_32:
        /*002c*/ 	.word	0x00000000
        /*0030*/ 	.short	0x0005
        /*0032*/ 	.short	0x0024
        /*0034*/ 	.byte	0x00, 0xf0, 0x11, 0x00


	//----- nvinfo : EIATTR_KPARAM_INFO
	.align		4
.L_33:
        /*0038*/ 	.byte	0x04, 0x17
        /*003a*/ 	.short	(.L_35 - .L_34)
.L_34:
        /*003c*/ 	.word	0x00000000
        /*0040*/ 	.short	0x0004
        /*0042*/ 	.short	0x0020
        /*0044*/ 	.byte	0x00, 0xf0, 0x11, 0x00


	//----- nvinfo : EIATTR_KPARAM_INFO
	.align		4
.L_35:
        /*0048*/ 	.byte	0x04, 0x17
        /*004a*/ 	.short	(.L_37 - .L_36)
.L_36:
        /*004c*/ 	.word	0x00000000
        /*0050*/ 	.short	0x0003
        /*0052*/ 	.short	0x0018
        /*0054*/ 	.byte	0x00, 0xf5, 0x21, 0x00


	//----- nvinfo : EIATTR_KPARAM_INFO
	.align		4
.L_37:
        /*0058*/ 	.byte	0x04, 0x17
        /*005a*/ 	.short	(.L_39 - .L_38)
.L_38:
        /*005c*/ 	.word	0x00000000
        /*0060*/ 	.short	0x0002
        /*0062*/ 	.short	0x0010
        /*0064*/ 	.byte	0x00, 0xf5, 0x21, 0x00


	//----- nvinfo : EIATTR_KPARAM_INFO
	.align		4
.L_39:
        /*0068*/ 	.byte	0x04, 0x17
        /*006a*/ 	.short	(.L_41 - .L_40)
.L_40:
        /*006c*/ 	.word	0x00000000
        /*0070*/ 	.short	0x0001
        /*0072*/ 	.short	0x0008
        /*0074*/ 	.byte	0x00, 0xf5, 0x21, 0x00


	//----- nvinfo : EIATTR_KPARAM_INFO
	.align		4
.L_41:
        /*0078*/ 	.byte	0x04, 0x17
        /*007a*/ 	.short	(.L_43 - .L_42)
.L_42:
        /*007c*/ 	.word	0x00000000
        /*0080*/ 	.short	0x0000
        /*0082*/ 	.short	0x0000
        /*0084*/ 	.byte	0x00, 0xf5, 0x21, 0x00


	//----- nvinfo : EIATTR_SPARSE_MMA_MASK
	.align		4
.L_43:
        /*0088*/ 	.byte	0x03, 0x50
        /*008a*/ 	.short	0x0000


	//----- nvinfo : EIATTR_MAXREG_COUNT
	.align		4
        /*008c*/ 	.byte	0x03, 0x1b
        /*008e*/ 	.short	0x00ff


	//----- nvinfo : EIATTR_MERCURY_ISA_VERSION
	.align		4
        /*0090*/ 	.byte	0x03, 0x5f
        /*0092*/ 	.short	0x0101


	//----- nvinfo : EIATTR_VRC_CTA_INIT_COUNT
	.align		4
        /*0094*/ 	.byte	0x02, 0x4a
	.zero		1
	.zero		1


	//----- nvinfo : EIATTR_EXIT_INSTR_OFFSETS
	.align		4
        /*0098*/ 	.byte	0x04, 0x1c
        /*009a*/ 	.short	(.L_45 - .L_44)


	//   ....[0]....
.L_44:
        /*009c*/ 	.word	0x00000160


	//   ....[1]....
        /*00a0*/ 	.word	0x00001e80


	//----- nvinfo : EIATTR_CRS_STACK_SIZE
	.align		4
.L_45:
        /*00a4*/ 	.byte	0x04, 0x1e
        /*00a6*/ 	.short	(.L_47 - .L_46)
.L_46:
        /*00a8*/ 	.word	0x00000000


	//----- nvinfo : EIATTR_CBANK_PARAM_SIZE
	.align		4
.L_47:
        /*00ac*/ 	.byte	0x03, 0x19
        /*00ae*/ 	.short	0x0038


	//----- nvinfo : EIATTR_PARAM_CBANK
	.align		4
        /*00b0*/ 	.byte	0x04, 0x0a
        /*00b2*/ 	.short	(.L_49 - .L_48)
	.align		4
.L_48:
        /*00b4*/ 	.word	index@(.nv.constant0._Z4testPfS_PiS0_iiiS0_)
        /*00b8*/ 	.short	0x0380
        /*00ba*/ 	.short	0x0038


	//----- nvinfo : EIATTR_SW_WAR
	.align		4
.L_49:
        /*00bc*/ 	.byte	0x04, 0x36
        /*00be*/ 	.short	(.L_51 - .L_50)
.L_50:
        /*00c0*/ 	.word	0x00000008
.L_51:


//--------------------- .nv.info._Z5learnPfiiPii  --------------------------
	.section	.nv.info._Z5learnPfiiPii,"",@"SHT_CUDA_INFO"
	.sectionflags	@""
	.align	4


	//----- nvinfo : EIATTR_CUDA_API_VERSION
	.align		4
        /*0000*/ 	.byte	0x04, 0x37
        /*0002*/ 	.short	(.L_53 - .L_52)
.L_52:
        /*0004*/ 	.word	0x00000082


	//----- nvinfo : EIATTR_KPARAM_INFO
	.align		4
.L_53:
        /*0008*/ 	.byte	0x04, 0x17
        /*000a*/ 	.short	(.L_55 - .L_54)
.L_54:
        /*000c*/ 	.word	0x00000000
        /*0010*/ 	.short	0x0004
        /*0012*/ 	.short	0x0018
        /*0014*/ 	.byte	0x00, 0xf0, 0x11, 0x00


	//----- nvinfo : EIATTR_KPARAM_INFO
	.align		4
.L_55:
        /*0018*/ 	.byte	0x04, 0x17
        /*001a*/ 	.short	(.L_57 - .L_56)
.L_56:
        /*001c*/ 	.word	0x00000000
        /*0020*/ 	.short	0x0003
        /*0022*/ 	.short	0x0010
        /*0024*/ 	.byte	0x00, 0xf5, 0x21, 0x00


	//----- nvinfo : EIATTR_KPARAM_INFO
	.align		4
.L_57:
        /*0028*/ 	.byte	0x04, 0x17
        /*002a*/ 	.short	(.L_59 - .L_58)
.L_58:
        /*002c*/ 	.word	0x00000000
        /*0030*/ 	.short	0x0002
        /*0032*/ 	.short	0x000c
        /*0034*/ 	.byte	0x00, 0xf0, 0x11, 0x00


	//----- nvinfo : EIATTR_KPARAM_INFO
	.align		4
.L_59:
        /*0038*/ 	.byte	0x04, 0x17
        /*003a*/ 	.short	(.L_61 - .L_60)
.L_60:
        /*003c*/ 	.word	0x00000000
        /*0040*/ 	.short	0x0001
        /*0042*/ 	.short	0x0008
        /*0044*/ 	.byte	0x00, 0xf0, 0x11, 0x00


	//----- nvinfo : EIATTR_KPARAM_INFO
	.align		4
.L_61:
        /*0048*/ 	.byte	0x04, 0x17
        /*004a*/ 	.short	(.L_63 - .L_62)
.L_62:
        /*004c*/ 	.word	0x00000000
        /*0050*/ 	.short	0x0000
        /*0052*/ 	.short	0x0000
        /*0054*/ 	.byte	0x00, 0xf5, 0x21, 0x00


	//----- nvinfo : EIATTR_SPARSE_MMA_MASK
	.align		4
.L_63:
        /*0058*/ 	.byte	0x03, 0x50
        /*005a*/ 	.short	0x0000


	//----- nvinfo : EIATTR_MAXREG_COUNT
	.align		4
        /*005c*/ 	.byte	0x03, 0x1b
        /*005e*/ 	.short	0x00ff


	//----- nvinfo : EIATTR_MERCURY_ISA_VERSION
	.align		4
        /*0060*/ 	.byte	0x03, 0x5f
        /*0062*/ 	.short	0x0101


	//----- nvinfo : EIATTR_VRC_CTA_INIT_COUNT
	.align		4
        /*0064*/ 	.byte	0x02, 0x4a
	.zero		1
	.zero		1


	//----- nvinfo : EIATTR_EXIT_INSTR_OFFSETS
	.align		4
        /*0068*/ 	.byte	0x04, 0x1c
        /*006a*/ 	.short	(.L_65 - .L_64)


	//   ....[0]....
.L_64:
        /*006c*/ 	.word	0x000000f0


	//   ....[1]....
        /*0070*/ 	.word	0x00000b70


	//   ....[2]....
        /*0074*/ 	.word	0x00001100


	//   ....[3]....
        /*0078*/ 	.word	0x00001420


	//   ....[4]....
        /*007c*/ 	.word	0x00001590


	//----- nvinfo : EIATTR_CRS_STACK_SIZE
	.align		4
.L_65:
        /*0080*/ 	.byte	0x04, 0x1e
        /*0082*/ 	.short	(.L_67 - .L_66)
.L_66:
        /*0084*/ 	.word	0x00000000


	//----- nvinfo : EIATTR_CBANK_PARAM_SIZE
	.align		4
.L_67:
        /*0088*/ 	.byte	0x03, 0x19
        /*008a*/ 	.short	0x001c


	//----- nvinfo : EIATTR_PARAM_CBANK
	.align		4
        /*008c*/ 	.byte	0x04, 0x0a
        /*008e*/ 	.short	(.L_69 - .L_68)
	.align		4
.L_68:
        /*0090*/ 	.word	index@(.nv.constant0._Z5learnPfiiPii)
        /*0094*/ 	.short	0x0380
        /*0096*/ 	.short	0x001c


	//----- nvinfo : EIATTR_SW_WAR
	.align		4
.L_69:
        /*0098*/ 	.byte	0x04, 0x36
        /*009a*/ 	.short	(.L_71 - .L_70)
.L_70:
        /*009c*/ 	.word	0x00000008
.L_71:


//--------------------- .nv.info._Z22calcTotalTermsPerClassPfPiii --------------------------
	.section	.nv.info._Z22calcTotalTermsPerClassPfPiii,"",@"SHT_CUDA_INFO"
	.sectionflags	@""
	.align	4


	//----- nvinfo : EIATTR_CUDA_API_VERSION
	.align		4
        /*0000*/ 	.byte	0x04, 0x37
        /*0002*/ 	.short	(.L_73 - .L_72)
.L_72:
        /*0004*/ 	.word	0x00000082


	//----- nvinfo : EIATTR_KPARAM_INFO
	.align		4
.L_73:
        /*0008*/ 	.byte	0x04, 0x17
        /*000a*/ 	.short	(.L_75 - .L_74)
.L_74:
        /*000c*/ 	.word	0x00000000
        /*0010*/ 	.short	0x0003
        /*0012*/ 	.short	0x0014
        /*0014*/ 	.byte	0x00, 0xf0, 0x11, 0x00


	//----- nvinfo : EIATTR_KPARAM_INFO
	.align		4
.L_75:
        /*0018*/ 	.byte	0x04, 0x17
        /*001a*/ 	.short	(.L_77 - .L_76)
.L_76:
        /*001c*/ 	.word	0x00000000
        /*0020*/ 	.short	0x0002
        /*0022*/ 	.short	0x0010
        /*0024*/ 	.byte	0x00, 0xf0, 0x11, 0x00


	//----- nvinfo : EIATTR_KPARAM_INFO
	.align		4
.L_77:
        /*0028*/ 	.byte	0x04, 0x17
        /*002a*/ 	.short	(.L_79 - .L_78)
.L_78:
        /*002c*/ 	.word	0x00000000
        /*0030*/ 	.short	0x0001
        /*0032*/ 	.short	0x0008
        /*0034*/ 	.byte	0x00, 0xf5, 0x21, 0x00


	//----- nvinfo : EIATTR_KPARAM_INFO
	.align		4
.L_79:
        /*0038*/ 	.byte	0x04, 0x17
        /*003a*/ 	.short	(.L_81 - .L_80)
.L_80:
        /*003c*/ 	.word	0x00000000
        /*0040*/ 	.short	0x0000
        /*0042*/ 	.short	0x0000
        /*0044*/ 	.byte	0x00, 0xf5, 0x21, 0x00


	//----- nvinfo : EIATTR_SPARSE_MMA_MASK
	.align		4
.L_81:
        /*0048*/ 	.byte	0x03, 0x50
        /*004a*/ 	.short	0x0000


	//----- nvinfo : EIATTR_MAXREG_COUNT
	.align		4
        /*004c*/ 	.byte	0x03, 0x1b
        /*004e*/ 	.short	0x00ff


	//----- nvinfo : EIATTR_MERCURY_ISA_VERSION
	.align		4
        /*0050*/ 	.byte	0x03, 0x5f
        /*0052*/ 	.short	0x0101


	//----- nvinfo : EIATTR_VRC_CTA_INIT_COUNT
	.align		4
        /*0054*/ 	.byte	0x02, 0x4a
	.zero		1
	.zero		1


	//----- nvinfo : EIATTR_EXIT_INSTR_OFFSETS
	.align		4
        /*0058*/ 	.byte	0x04, 0x1c
        /*005a*/ 	.short	(.L_83 - .L_82)


	//   ....[0]....
.L_82:
        /*005c*/ 	.word	0x000000e0


	//   ....[1]....
        /*0060*/ 	.word	0x00000f80


	//----- nvinfo : EIATTR_CBANK_PARAM_SIZE
	.align		4
.L_83:
        /*0064*/ 	.byte	0x03, 0x19
        /*0066*/ 	.short	0x0018


	//----- nvinfo : EIATTR_PARAM_CBANK
	.align		4
        /*0068*/ 	.byte	0x04, 0x0a
        /*006a*/ 	.short	(.L_85 - .L_84)
	.align		4
.L_84:
        /*006c*/ 	.word	index@(.nv.constant0._Z22calcTotalTermsPerClassPfPiii)
        /*0070*/ 	.short	0x0380
        /*0072*/ 	.short	0x0018


	//----- nvinfo : EIATTR_SW_WAR
	.align		4
.L_85:
        /*0074*/ 	.byte	0x04, 0x36
        /*0076*/ 	.short	(.L_87 - .L_86)
.L_86:
        /*0078*/ 	.word	0x00000008
.L_87:


//--------------------- .nv.info._Z8calcFreqPiS_S_Pfiii --------------------------
	.section	.nv.info._Z8calcFreqPiS_S_Pfiii,"",@"SHT_CUDA_INFO"
	.sectionflags	@""
	.align	4


	//----- nvinfo : EIATTR_CUDA_API_VERSION
	.align		4
        /*0000*/ 	.byte	0x04, 0x37
        /*0002*/ 	.short	(.L_89 - .L_88)
.L_88:
        /*0004*/ 	.word	0x00000082


	//----- nvinfo : EIATTR_KPARAM_INFO
	.align		4
.L_89:
        /*0008*/ 	.byte	0x04, 0x17
        /*000a*/ 	.short	(.L_91 - .L_90)
.L_90:
        /*000c*/ 	.word	0x00000000
        /*0010*/ 	.short	0x0006
        /*0012*/ 	.short	0x0028
        /*0014*/ 	.byte	0x00, 0xf0, 0x11, 0x00


	//----- nvinfo : EIATTR_KPARAM_INFO
	.align		4
.L_91:
        /*0018*/ 	.byte	0x04, 0x17
        /*001a*/ 	.short	(.L_93 - .L_92)
.L_92:
        /*001c*/ 	.word	0x00000000
        /*0020*/ 	.short	0x0005
        /*0022*/ 	.short	0x0024
        /*0024*/ 	.byte	0x00, 0xf0, 0x11, 0x00


	//----- nvinfo : EIATTR_KPARAM_INFO
	.align		4
.L_93:
        /*0028*/ 	.byte	0x04, 0x17
        /*002a*/ 	.short	(.L_95 - .L_94)
.L_94:
        /*002c*/ 	.word	0x00000000
        /*0030*/ 	.short	0x0004
        /*0032*/ 	.short	0x0020
        /*0034*/ 	.byte	0x00, 0xf0, 0x11, 0x00


	//----- nvinfo : EIATTR_KPARAM_INFO
	.align		4
.L_95:
        /*0038*/ 	.byte	0x04, 0x17
        /*003a*/ 	.short	(.L_97 - .L_96)
.L_96:
        /*003c*/ 	.word	0x00000000
        /*0040*/ 	.short	0x0003
        /*0042*/ 	.short	0x0018
        /*0044*/ 	.byte	0x00, 0xf5, 0x21, 0x00


	//----- nvinfo : EIATTR_KPARAM_INFO
	.align		4
.L_97:
        /*0048*/ 	.byte	0x04, 0x17
        /*004a*/ 	.short	(.L_99 - .L_98)
.L_98:
        /*004c*/ 	.word	0x00000000
        /*0050*/ 	.short	0x0002
        /*0052*/ 	.short	0x0010
        /*0054*/ 	.byte	0x00, 0xf5, 0x21, 0x00


	//----- nvinfo : EIATTR_KPARAM_INFO
	.align		4
.L_99:
        /*0058*/ 	.byte	0x04, 0x17
        /*005a*/ 	.short	(.L_101 - .L_100)
.L_100:
        /*005c*/ 	.word	0x00000000
        /*0060*/ 	.short	0x0001
        /*0062*/ 	.short	0x0008
        /*0064*/ 	.byte	0x00, 0xf5, 0x21, 0x00


	//----- nvinfo : EIATTR_KPARAM_INFO
	.align		4
.L_101:
        /*0068*/ 	.byte	0x04, 0x17
        /*006a*/ 	.short	(.L_103 - .L_102)
.L_102:
        /*006c*/ 	.word	0x00000000
        /*0070*/ 	.short	0x0000
        /*0072*/ 	.short	0x0000
        /*0074*/ 	.byte	0x00, 0xf5, 0x21, 0x00


	//----- nvinfo : EIATTR_SPARSE_MMA_MASK
	.align		4
.L_103:
        /*0078*/ 	.byte	0x03, 0x50
        /*007a*/ 	.short	0x0000


	//----- nvinfo : EIATTR_MAXREG_COUNT
	.align		4
        /*007c*/ 	.byte	0x03, 0x1b
        /*007e*/ 	.short	0x00ff


	//----- nvinfo : EIATTR_MERCURY_ISA_VERSION
	.align		4
        /*0080*/ 	.byte	0x03, 0x5f
        /*0082*/ 	.short	0x0101


	//----- nvinfo : EIATTR_VRC_CTA_INIT_COUNT
	.align		4
        /*0084*/ 	.byte	0x02, 0x4a
	.zero		1
	.zero		1


	//----- nvinfo : EIATTR_EXIT_INSTR_OFFSETS
	.align		4
        /*0088*/ 	.byte	0x04, 0x1c
        /*008a*/ 	.short	(.L_105 - .L_104)


	//   ....[0]....
.L_104:
        /*008c*/ 	.word	0x00000160


	//   ....[1]....
        /*0090*/ 	.word	0x000001c0


	//   ....[2]....
        /*0094*/ 	.word	0x00000380


	//   ....[3]....
        /*0098*/ 	.word	0x00000670


	//----- nvinfo : EIATTR_CRS_STACK_SIZE
	.align		4
.L_105:
        /*009c*/ 	.byte	0x04, 0x1e
        /*009e*/ 	.short	(.L_107 - .L_106)
.L_106:
        /*00a0*/ 	.word	0x00000000


	//----- nvinfo : EIATTR_CBANK_PARAM_SIZE
	.align		4
.L_107:
        /*00a4*/ 	.byte	0x03, 0x19
        /*00a6*/ 	.short	0x002c


	//----- nvinfo : EIATTR_PARAM_CBANK
	.align		4
        /*00a8*/ 	.byte	0x04, 0x0a
        /*00aa*/ 	.short	(.L_109 - .L_108)
	.align		4
.L_108:
        /*00ac*/ 	.word	index@(.nv.constant0._Z8calcFreqPiS_S_Pfiii)
        /*00b0*/ 	.short	0x0380
        /*00b2*/ 	.short	0x002c


	//----- nvinfo : EIATTR_SW_WAR
	.align		4
.L_109:
        /*00b4*/ 	.byte	0x04, 0x36
        /*00b6*/ 	.short	(.L_111 - .L_110)
.L_110:
        /*00b8*/ 	.word	0x00000008
.L_111:


//--------------------- .nv.callgraph             --------------------------
	.section	.nv.callgraph,"",@"SHT_CUDA_CALLGRAPH"
	.align	4
	.sectionentsize	8
	.align		4
        /*0000*/ 	.word	0x00000000
	.align		4
        /*0004*/ 	.word	0xffffffff
	.align		4
        /*0008*/ 	.word	0x00000000
	.align		4
        /*000c*/ 	.word	0xfffffffe
	.align		4
        /*0010*/ 	.word	0x00000000
	.align		4
        /*0014*/ 	.word	0xfffffffd
	.align		4
        /*0018*/ 	.word	0x00000000
	.align		4
        /*001c*/ 	.word	0xfffffffc


//--------------------- .text._Z4testPfS_PiS0_iiiS0_ --------------------------
	.section	.text._Z4testPfS_PiS0_iiiS0_,"ax",@progbits
	.align	128
        .global         _Z4testPfS_PiS0_iiiS0_
        .type           _Z4testPfS_PiS0_iiiS0_,@function
        .size           _Z4testPfS_PiS0_iiiS0_,(.L_x_81 - _Z4testPfS_PiS0_iiiS0_)
        .other          _Z4testPfS_PiS0_iiiS0_,@"STO_CUDA_ENTRY STV_DEFAULT"
_Z4testPfS_PiS0_iiiS0_:
.text._Z4testPfS_PiS0_iiiS0_:
[----:B------:R-:W-:Y:S08]  /*0000*/  LDC R1, c[0x0][0x37c] ;  /* 0x0000df00ff017b82 */ /* 0x000ff00000000800 */
[----:B------:R-:W-:Y:S01]  /*0010*/  S2UR UR4, SR_CTAID.X ;  /* 0x00000000000479c3 */ /* 0x000fe20000002500 */
[----:B------:R-:W0:Y:S01]  /*0020*/  S2R R5, SR_TID.X ;  /* 0x0000000000057919 */ /* 0x000e220000002100 */
[----:B------:R-:W1:Y:S01]  /*0030*/  LDCU UR5, c[0x0][0x374] ;  /* 0x00006e80ff0577ac */ /* 0x000e620008000800 */
[----:B------:R-:W2:Y:S05]  /*0040*/  LDCU UR6, c[0x0][0x378] ;  /* 0x00006f00ff0677ac */ /* 0x000eaa0008000800 */
[----:B------:R-:W1:Y:S01]  /*0050*/  S2UR UR7, SR_CTAID.Y ;  /* 0x00000000000779c3 */ /* 0x000e620000002600 */
[----:B------:R-:W3:Y:S01]  /*0060*/  LDCU UR9, c[0x0][0x3a4] ;  /* 0x00007480ff0977ac */ /* 0x000ee20008000800 */
[----:B------:R-:W4:Y:S06]  /*0070*/  LDCU.64 UR10, c[0x0][0x358] ;  /* 0x00006b00ff0a77ac */ /* 0x000f2c0008000a00 */
[----:B------:R-:W2:Y:S08]  /*0080*/  S2UR UR8, SR_CTAID.Z ;  /* 0x00000000000879c3 */ /* 0x000eb00000002700 */
[----:B------:R-:W0:Y:S01]  /*0090*/  LDC R0, c[0x0][0x360] ;  /* 0x0000d800ff007b82 */ /* 0x000e220000000800 */
[----:B-1----:R-:W-:-:S07]  /*00a0*/  UIMAD UR4, UR4, UR5, UR7 ;  /* 0x00000005040472a4 */ /* 0x002fce000f8e0207 */
[----:B------:R-:W1:Y:S01]  /*00b0*/  LDC.64 R2, c[0x0][0x390] ;  /* 0x0000e400ff027b82 */ /* 0x000e620000000a00 */
[----:B--2---:R-:W-:-:S06]  /*00c0*/  UIMAD UR4, UR4, UR6, UR8 ;  /* 0x00000006040472a4 */ /* 0x004fcc000f8e0208 */
[----:B0-----:R-:W-:Y:S01]  /*00d0*/  IMAD R0, R0, UR4, R5 ;  /* 0x0000000400007c24 */ /* 0x001fe2000f8e0205 */
[----:B---3--:R-:W-:-:S06]  /*00e0*/  UIADD3 UR4, UPT, UPT, UR9, -0x1, URZ ;  /* 0xffffffff09047890 */ /* 0x008fcc000fffe0ff */
[C---:B------:R-:W-:Y:S01]  /*00f0*/  ISETP.GE.U32.AND P0, PT, R0.reuse, UR4, PT ;  /* 0x0000000400007c0c */ /* 0x040fe2000bf06070 */
[----:B-1----:R-:W-:-:S05]  /*0100*/  IMAD.WIDE.U32 R2, R0, 0x4, R2 ;  /* 0x0000000400027825 */ /* 0x002fca00078e0002 */
[----:B----4-:R0:W5:Y:S07]  /*0110*/  LDG.E R14, desc[UR10][R2.64] ;  /* 0x0000000a020e7981 */ /* 0x01016e000c1e1900 */
[----:B------:R0:W5:Y:S01]  /*0120*/  @!P0 LDG.E R13, desc[UR10][R2.64+0x4] ;  /* 0x0000040a020d8981 */ /* 0x000162000c1e1900 */
[----:B------:R-:W-:Y:S04]  /*0130*/  BSSY.RECONVERGENT B0, `(.L_x_0) ;  /* 0x0000007000007945 */ /* 0x000fe80003800200 */
[----:B------:R-:W-:Y:S05]  /*0140*/  @!P0 BRA `(.L_x_1) ;  /* 0x0000000000148947 */ /* 0x000fea0003800000 */
[----:B------:R-:W-:-:S13]  /*0150*/  ISETP.NE.AND P0, PT, R0, UR4, PT ;  /* 0x0000000400007c0c */ /* 0x000fda000bf05270 */
[----:B------:R-:W-:Y:S05]  /*0160*/  @P0 EXIT ;  /* 0x000000000000094d */ /* 0x000fea0003800000 */
[----:B------:R-:W1:Y:S02]  /*0170*/  LDCU UR5, c[0x0][0x3a8] ;  /* 0x00007500ff0577ac */ /* 0x000e640008000800 */
[----:B-1----:R-:W-:-:S06]  /*0180*/  UIADD3 UR5, UPT, UPT, UR5, -0x1, URZ ;  /* 0xffffffff05057890 */ /* 0x002fcc000fffe0ff */
[----:B-----5:R-:W-:-:S07]  /*0190*/  MOV R13, UR5 ;  /* 0x00000005000d7c02 */ /* 0x020fce0008000f00 */
.L_x_1:
[----:B------:R-:W-:Y:S05]  /*01a0*/  BSYNC.RECONVERGENT B0 ;  /* 0x0000000000007941 */ /* 0x000fea0003800200 */
.L_x_0:
[----:B------:R-:W0:Y:S01]  /*01b0*/  LDCU UR4, c[0x0][0x3a0] ;  /* 0x00007400ff0477ac */ /* 0x000e220008000800 */
[----:B------:R-:W-:Y:S01]  /*01c0*/  BSSY.RECONVERGENT B0, `(.L_x_2) ;  /* 0x0000106000007945 */ /* 0x000fe20003800200 */
[----:B0-----:R-:W-:-:S04]  /*01d0*/  MOV R3, UR4 ;  /* 0x0000000400037c02 */ /* 0x001fc80008000f00 */
[----:B------:R-:W-:-:S04]  /*01e0*/  ISETP.GE.AND P0, PT, R3, 0x1, PT ;  /* 0x000000010300780c */ /* 0x000fc80003f06270 */
[----:B-----5:R-:W-:-:S13]  /*01f0*/  ISETP.GE.OR P0, PT, R14, R13, !P0 ;  /* 0x0000000d0e00720c */ /* 0x020fda0004706670 */
[----:B------:R-:W-:Y:S05]  /*0200*/  @P0 BRA `(.L_x_3) ;  /* 0x0000001000040947 */ /* 0x000fea0003800000 */
[----:B------:R-:W0:Y:S01]  /*0210*/  LDC.64 R4, c[0x0][0x380] ;  /* 0x0000e000ff047b82 */ /* 0x000e220000000a00 */
[C---:B------:R-:W-:Y:S01]  /*0220*/  LOP3.LUT R12, R3.reuse, 0x7ffffffc, RZ, 0xc0, !PT ;  /* 0x7ffffffc030c7812 */ /* 0x040fe200078ec0ff */
[----:B------:R-:W-:Y:S01]  /*0230*/  IMAD R11, R0, R3, 0x3 ;  /* 0x00000003000b7424 */ /* 0x000fe200078e0203 */
[----:B------:R-:W-:Y:S02]  /*0240*/  LOP3.LUT R15, R3, 0x3, RZ, 0xc0, !PT ;  /* 0x00000003030f7812 */ /* 0x000fe400078ec0ff */
[----:B------:R-:W-:Y:S02]  /*0250*/  IADD3 R10, PT, PT, -R12, RZ, RZ ;  /* 0x000000ff0c0a7210 */ /* 0x000fe40007ffe1ff */
[----:B0-----:R-:W-:-:S05]  /*0260*/  IADD3 R4, P0, PT, R4, 0x8, RZ ;  /* 0x0000000804047810 */ /* 0x001fca0007f1e0ff */
[----:B------:R-:W-:-:S08]  /*0270*/  IMAD.X R5, RZ, RZ, R5, P0 ;  /* 0x000000ffff057224 */ /* 0x000fd000000e0605 */
.L_x_8:
[----:B0-----:R-:W0:Y:S01]  /*0280*/  LDCU UR4, c[0x0][0x3a0] ;  /* 0x00007400ff0477ac */ /* 0x001e220008000800 */
[----:B------:R-:W-:Y:S01]  /*0290*/  HFMA2 R19, -RZ, RZ, 0, 0 ;  /* 0x00000000ff137431 */ /* 0x000fe200000001ff */
[----:B0-----:R-:W-:-:S04]  /*02a0*/  MOV R3, UR4 ;  /* 0x0000000400037c02 */ /* 0x001fc80008000f00 */
[----:B------:R-:W-:Y:S01]  /*02b0*/  ISETP.GE.U32.AND P1, PT, R3, 0x4, PT ;  /* 0x000000040300780c */ /* 0x000fe20003f26070 */
[C---:B------:R-:W-:Y:S02]  /*02c0*/  IMAD R2, R14.reuse, R3, RZ ;  /* 0x000000030e027224 */ /* 0x040fe400078e02ff */
[----:B------:R-:W-:-:S05]  /*02d0*/  VIADD R14, R14, 0x1 ;  /* 0x000000010e0e7836 */ /* 0x000fca0000000000 */
[----:B------:R-:W-:-:S05]  /*02e0*/  ISETP.NE.AND P0, PT, R14, R13, PT ;  /* 0x0000000d0e00720c */ /* 0x000fca0003f05270 */
[----:B-12---:R-:W-:Y:S08]  /*02f0*/  @!P1 BRA `(.L_x_4) ;  /* 0x0000000800109947 */ /* 0x006ff00003800000 */
[----:B------:R-:W-:Y:S01]  /*0300*/  MOV R23, R2 ;  /* 0x0000000200177202 */ /* 0x000fe20000000f00 */
[----:B------:R-:W-:Y:S01]  /*0310*/  IMAD.MOV.U32 R21, RZ, RZ, R11 ;  /* 0x000000ffff157224 */ /* 0x000fe200078e000b */
[----:B------:R-:W-:-:S07]  /*0320*/  MOV R20, R10 ;  /* 0x0000000a00147202 */ /* 0x000fce0000000f00 */
.L_x_5:
[----:B0-----:R-:W-:Y:S01]  /*0330*/  IMAD.WIDE R6, R23, 0x4, R4 ;  /* 0x0000000417067825 */ /* 0x001fe200078e0204 */
[----:B------:R-:W0:Y:S04]  /*0340*/  LDC.64 R8, c[0x0][0x388] ;  /* 0x0000e200ff087b82 */ /* 0x000e280000000a00 */
[----:B------:R-:W2:Y:S01]  /*0350*/  LDG.E R19, desc[UR10][R6.64+-0x8] ;  /* 0xfffff80a06137981 */ /* 0x000ea2000c1e1900 */
[----:B------:R-:W-:-:S05]  /*0360*/  IADD3 R17, PT, PT, R21, -0x3, RZ ;  /* 0xfffffffd15117810 */ /* 0x000fca0007ffe0ff */
[----:B0-----:R-:W-:-:S05]  /*0370*/  IMAD.WIDE.U32 R16, R17, 0x4, R8 ;  /* 0x0000000411107825 */ /* 0x001fca00078e0008 */
[----:B------:R-:W3:Y:S01]  /*0380*/  LDG.E R18, desc[UR10][R16.64] ;  /* 0x0000000a10127981 */ /* 0x000ee2000c1e1900 */
[----:B------:R-:W-:Y:S02]  /*0390*/  MOV R22, 0x3e055027 ;  /* 0x3e05502700167802 */ /* 0x000fe40000000f00 */
[----:B--2---:R-:W-:-:S13]  /*03a0*/  FSETP.GEU.AND P1, PT, R19, 1.175494350822287508e-38, PT ;  /* 0x008000001300780b */ /* 0x004fda0003f2e000 */
[----:B------:R-:W-:-:S04]  /*03b0*/  @!P1 FMUL R19, R19, 8388608 ;  /* 0x4b00000013139820 */ /* 0x000fc80000400000 */
[----:B------:R-:W-:-:S05]  /*03c0*/  VIADD R24, R19, 0xc0d55555 ;  /* 0xc0d5555513187836 */ /* 0x000fca0000000000 */
[----:B------:R-:W-:-:S04]  /*03d0*/  LOP3.LUT R24, R24, 0xff800000, RZ, 0xc0, !PT ;  /* 0xff80000018187812 */ /* 0x000fc800078ec0ff */
[----:B------:R-:W-:-:S05]  /*03e0*/  IADD3 R25, PT, PT, R19, -R24, RZ ;  /* 0x8000001813197210 */ /* 0x000fca0007ffe0ff */
[----:B------:R-:W-:-:S04]  /*03f0*/  FADD R25, R25, -1 ;  /* 0xbf80000019197421 */ /* 0x000fc80000000000 */
[----:B------:R-:W-:-:S04]  /*0400*/  FFMA R26, R25, -R22, 0.14084610342979431152 ;  /* 0x3e1039f6191a7423 */ /* 0x000fc80000000816 */
[----:B------:R-:W-:-:S04]  /*0410*/  FFMA R26, R25, R26, -0.12148627638816833496 ;  /* 0xbdf8cdcc191a7423 */ /* 0x000fc8000000001a */
[----:B------:R-:W-:-:S04]  /*0420*/  FFMA R26, R25, R26, 0.13980610668659210205 ;  /* 0x3e0f2955191a7423 */ /* 0x000fc8000000001a */
[----:B------:R-:W-:-:S04]  /*0430*/  FFMA R26, R25, R26, -0.16684235632419586182 ;  /* 0xbe2ad8b9191a7423 */ /* 0x000fc8000000001a */
[----:B------:R-:W-:-:S04]  /*0440*/  FFMA R26, R25, R26, 0.20012299716472625732 ;  /* 0x3e4ced0b191a7423 */ /* 0x000fc8000000001a */
[----:B------:R-:W-:-:S04]  /*0450*/  FFMA R26, R25, R26, -0.24999669194221496582 ;  /* 0xbe7fff22191a7423 */ /* 0x000fc8000000001a */
[----:B------:R-:W-:-:S04]  /*0460*/  FFMA R26, R25, R26, 0.33333182334899902344 ;  /* 0x3eaaaa78191a7423 */ /* 0x000fc8000000001a */
[----:B------:R-:W-:-:S04]  /*0470*/  FFMA R26, R25, R26, -0.5 ;  /* 0xbf000000191a7423 */ /* 0x000fc8000000001a */
[----:B------:R-:W-:-:S04]  /*0480*/  FMUL R26, R25, R26 ;  /* 0x0000001a191a7220 */ /* 0x000fc80000400000 */
[----:B------:R-:W-:Y:S01]  /*0490*/  FFMA R27, R25, R26, R25 ;  /* 0x0000001a191b7223 */ /* 0x000fe20000000019 */
[----:B------:R-:W-:Y:S02]  /*04a0*/  I2FP.F32.S32 R25, R24 ;  /* 0x0000001800197245 */ /* 0x000fe40000201400 */
[----:B------:R-:W-:Y:S02]  /*04b0*/  FSEL R24, RZ, -23, P1 ;  /* 0xc1b80000ff187808 */ /* 0x000fe40000800000 */
[----:B------:R-:W-:-:S03]  /*04c0*/  ISETP.GT.U32.AND P1, PT, R19, 0x7f7fffff, PT ;  /* 0x7f7fffff1300780c */ /* 0x000fc60003f24070 */
[----:B------:R-:W-:-:S04]  /*04d0*/  FFMA R24, R25, 1.1920928955078125e-07, R24 ;  /* 0x3400000019187823 */ /* 0x000fc80000000018 */
[----:B------:R-:W-:Y:S01]  /*04e0*/  FFMA R27, R24, 0.69314718246459960938, R27 ;  /* 0x3f317218181b7823 */ /* 0x000fe2000000001b */
[----:B------:R-:W-:-:S05]  /*04f0*/  IMAD.MOV.U32 R24, RZ, RZ, 0x7f800000 ;  /* 0x7f800000ff187424 */ /* 0x000fca00078e00ff */
[C---:B------:R-:W-:Y:S01]  /*0500*/  @P1 FFMA R27, R19.reuse, R24, +INF ;  /* 0x7f800000131b1423 */ /* 0x040fe20000000018 */
[----:B------:R-:W-:-:S04]  /*0510*/  FSETP.NEU.AND P1, PT, R19, RZ, PT ;  /* 0x000000ff1300720b */ /* 0x000fc80003f2d000 */
[----:B------:R-:W-:-:S05]  /*0520*/  FSEL R27, R27, -INF , P1 ;  /* 0xff8000001b1b7808 */ /* 0x000fca0000800000 */
[----:B---3--:R-:W-:-:S05]  /*0530*/  FADD R29, R27, R18 ;  /* 0x000000121b1d7221 */ /* 0x008fca0000000000 */
[----:B------:R0:W-:Y:S04]  /*0540*/  STG.E desc[UR10][R16.64], R29 ;  /* 0x0000001d10007986 */ /* 0x0001e8000c10190a */
[----:B------:R-:W2:Y:S01]  /*0550*/  LDG.E R25, desc[UR10][R6.64+-0x4] ;  /* 0xfffffc0a06197981 */ /* 0x000ea2000c1e1900 */
[----:B------:R-:W-:-:S05]  /*0560*/  IADD3 R19, PT, PT, R21, -0x2, RZ ;  /* 0xfffffffe15137810 */ /* 0x000fca0007ffe0ff */
[----:B------:R-:W-:-:S05]  /*0570*/  IMAD.WIDE.U32 R18, R19, 0x4, R8 ;  /* 0x0000000413127825 */ /* 0x000fca00078e0008 */
[----:B------:R-:W3:Y:S01]  /*0580*/  LDG.E R26, desc[UR10][R18.64] ;  /* 0x0000000a121a7981 */ /* 0x000ee2000c1e1900 */
[----:B--2---:R-:W-:-:S13]  /*0590*/  FSETP.GEU.AND P1, PT, R25, 1.175494350822287508e-38, PT ;  /* 0x008000001900780b */ /* 0x004fda0003f2e000 */
[----:B------:R-:W-:-:S05]  /*05a0*/  @!P1 FMUL R25, R25, 8388608 ;  /* 0x4b00000019199820 */ /* 0x000fca0000400000 */
[----:B------:R-:W-:-:S04]  /*05b0*/  IADD3 R28, PT, PT, R25, -0x3f2aaaab, RZ ;  /* 0xc0d55555191c7810 */ /* 0x000fc80007ffe0ff */
[----:B------:R-:W-:-:S04]  /*05c0*/  LOP3.LUT R28, R28, 0xff800000, RZ, 0xc0, !PT ;  /* 0xff8000001c1c7812 */ /* 0x000fc800078ec0ff */
[----:B0-----:R-:W-:Y:S01]  /*05d0*/  I2FP.F32.S32 R17, R28 ;  /* 0x0000001c00117245 */ /* 0x001fe20000201400 */
[----:B------:R-:W-:-:S04]  /*05e0*/  IMAD.IADD R27, R25, 0x1, -R28 ;  /* 0x00000001191b7824 */ /* 0x000fc800078e0a1c */
        /* <DEDUP_REMOVED lines=11> */
[----:B------:R-:W-:Y:S02]  /*06a0*/  FSEL R16, RZ, -23, P1 ;  /* 0xc1b80000ff107808 */ /* 0x000fe40000800000 */
[----:B------:R-:W-:-:S03]  /*06b0*/  ISETP.GT.U32.AND P1, PT, R25, 0x7f7fffff, PT ;  /* 0x7f7fffff1900780c */ /* 0x000fc60003f24070 */
[----:B------:R-:W-:-:S04]  /*06c0*/  FFMA R16, R17, 1.1920928955078125e-07, R16 ;  /* 0x3400000011107823 */ /* 0x000fc80000000010 */
[----:B------:R-:W-:-:S06]  /*06d0*/  FFMA R16, R16, 0.69314718246459960938, R27 ;  /* 0x3f31721810107823 */ /* 0x000fcc000000001b */
        /* <DEDUP_REMOVED lines=9> */
[----:B------:R-:W-:Y:S01]  /*0770*/  IMAD.WIDE.U32 R8, R21, 0x4, R8 ;  /* 0x0000000415087825 */ /* 0x000fe200078e0008 */
        /* <DEDUP_REMOVED lines=26> */
[----:B------:R-:W2:Y:S04]  /*0920*/  LDG.E R19, desc[UR10][R6.64+0x4] ;  /* 0x0000040a06137981 */ /* 0x000ea8000c1e1900 */
[----:B------:R-:W3:Y:S01]  /*0930*/  LDG.E R18, desc[UR10][R8.64] ;  /* 0x0000000a08127981 */ /* 0x000ee2000c1e1900 */
[----:B------:R-:W-:Y:S01]  /*0940*/  VIADD R20, R20, 0x4 ;  /* 0x0000000414147836 */ /* 0x000fe20000000000 */
[----:B------:R-:W-:-:S02]  /*0950*/  IADD3 R23, PT, PT, R23, 0x4, RZ ;  /* 0x0000000417177810 */ /* 0x000fc40007ffe0ff */
[----:B------:R-:W-:Y:S02]  /*0960*/  IADD3 R21, PT, PT, R21, 0x4, RZ ;  /* 0x0000000415157810 */ /* 0x000fe40007ffe0ff */
[----:B--2---:R-:W-:-:S04]  /*0970*/  FSETP.GEU.AND P1, PT, R19, 1.175494350822287508e-38, PT ;  /* 0x008000001300780b */ /* 0x004fc80003f2e000 */
[----:B------:R-:W-:-:S09]  /*0980*/  FSEL R6, RZ, -23, P1 ;  /* 0xc1b80000ff067808 */ /* 0x000fd20000800000 */
[----:B------:R-:W-:-:S05]  /*0990*/  @!P1 FMUL R19, R19, 8388608 ;  /* 0x4b00000013139820 */ /* 0x000fca0000400000 */
[C---:B------:R-:W-:Y:S02]  /*09a0*/  IADD3 R26, PT, PT, R19.reuse, -0x3f2aaaab, RZ ;  /* 0xc0d55555131a7810 */ /* 0x040fe40007ffe0ff */
[----:B------:R-:W-:Y:S02]  /*09b0*/  ISETP.GT.U32.AND P1, PT, R19, 0x7f7fffff, PT ;  /* 0x7f7fffff1300780c */ /* 0x000fe40003f24070 */
[----:B------:R-:W-:-:S04]  /*09c0*/  LOP3.LUT R26, R26, 0xff800000, RZ, 0xc0, !PT ;  /* 0xff8000001a1a7812 */ /* 0x000fc800078ec0ff */
[-C--:B------:R-:W-:Y:S02]  /*09d0*/  IADD3 R25, PT, PT, R19, -R26.reuse, RZ ;  /* 0x8000001a13197210 */ /* 0x080fe40007ffe0ff */
[----:B------:R-:W-:-:S03]  /*09e0*/  I2FP.F32.S32 R7, R26 ;  /* 0x0000001a00077245 */ /* 0x000fc60000201400 */
[----:B------:R-:W-:Y:S02]  /*09f0*/  FADD R25, R25, -1 ;  /* 0xbf80000019197421 */ /* 0x000fe40000000000 */
[----:B------:R-:W-:Y:S02]  /*0a00*/  FFMA R6, R7, 1.1920928955078125e-07, R6 ;  /* 0x3400000007067823 */ /* 0x000fe40000000006 */
        /* <DEDUP_REMOVED lines=9> */
[----:B------:R-:W-:-:S04]  /*0aa0*/  FFMA R25, R25, R22, R25 ;  /* 0x0000001619197223 */ /* 0x000fc80000000019 */
[----:B------:R-:W-:Y:S01]  /*0ab0*/  FFMA R6, R6, 0.69314718246459960938, R25 ;  /* 0x3f31721806067823 */ /* 0x000fe20000000019 */
[C---:B------:R-:W-:Y:S01]  /*0ac0*/  @P1 FFMA R6, R19.reuse, R24, +INF ;  /* 0x7f80000013061423 */ /* 0x040fe20000000018 */
[----:B------:R-:W-:-:S04]  /*0ad0*/  FSETP.NEU.AND P1, PT, R19, RZ, PT ;  /* 0x000000ff1300720b */ /* 0x000fc80003f2d000 */
[----:B------:R-:W-:Y:S02]  /*0ae0*/  FSEL R7, R6, -INF , P1 ;  /* 0xff80000006077808 */ /* 0x000fe40000800000 */
[----:B------:R-:W-:-:S03]  /*0af0*/  ISETP.NE.AND P1, PT, R20, RZ, PT ;  /* 0x000000ff1400720c */ /* 0x000fc60003f25270 */
[----:B---3--:R-:W-:-:S05]  /*0b00*/  FADD R7, R7, R18 ;  /* 0x0000001207077221 */ /* 0x008fca0000000000 */
[----:B------:R0:W-:Y:S05]  /*0b10*/  STG.E desc[UR10][R8.64], R7 ;  /* 0x0000000708007986 */ /* 0x0001ea000c10190a */
[----:B------:R-:W-:Y:S05]  /*0b20*/  @P1 BRA `(.L_x_5) ;  /* 0xfffffff800001947 */ /* 0x000fea000383ffff */
[----:B------:R-:W-:-:S07]  /*0b30*/  IMAD.MOV.U32 R19, RZ, RZ, R12 ;  /* 0x000000ffff137224 */ /* 0x000fce00078e000c */
.L_x_4:
[----:B------:R-:W-:-:S13]  /*0b40*/  ISETP.NE.AND P1, PT, R15, RZ, PT ;  /* 0x000000ff0f00720c */ /* 0x000fda0003f25270 */
[----:B------:R-:W-:Y:S05]  /*0b50*/  @!P1 BRA `(.L_x_6) ;  /* 0x0000000400ac9947 */ /* 0x000fea0003800000 */
[----:B------:R-:W-:Y:S02]  /*0b60*/  ISETP.NE.AND P2, PT, R15, 0x1, PT ;  /* 0x000000010f00780c */ /* 0x000fe40003f45270 */
[----:B------:R-:W-:-:S11]  /*0b70*/  LOP3.LUT P1, RZ, R3, 0x1, RZ, 0xc0, !PT ;  /* 0x0000000103ff7812 */ /* 0x000fd6000782c0ff */
[----:B------:R-:W-:Y:S05]  /*0b80*/  @!P2 BRA `(.L_x_7) ;  /* 0x00000004000ca947 */ /* 0x000fea0003800000 */
[----:B0-----:R-:W0:Y:S01]  /*0b90*/  LDC.64 R8, c[0x0][0x380] ;  /* 0x0000e000ff087b82 */ /* 0x001e220000000a00 */
[----:B------:R-:W-:-:S05]  /*0ba0*/  IADD3 R7, PT, PT, R2, R19, RZ ;  /* 0x0000001302077210 */ /* 0x000fca0007ffe0ff */
[----:B0-----:R-:W-:Y:S02]  /*0bb0*/  IMAD.WIDE R8, R7, 0x4, R8 ;  /* 0x0000000407087825 */ /* 0x001fe400078e0208 */
[----:B------:R-:W0:Y:S03]  /*0bc0*/  LDC.64 R6, c[0x0][0x388] ;  /* 0x0000e200ff067b82 */ /* 0x000e260000000a00 */
[----:B------:R-:W2:Y:S01]  /*0bd0*/  LDG.E R20, desc[UR10][R8.64] ;  /* 0x0000000a08147981 */ /* 0x000ea2000c1e1900 */
[----:B------:R-:W-:-:S04]  /*0be0*/  IMAD R21, R0, R3, R19 ;  /* 0x0000000300157224 */ /* 0x000fc800078e0213 */
[----:B0-----:R-:W-:-:S05]  /*0bf0*/  IMAD.WIDE.U32 R16, R21, 0x4, R6 ;  /* 0x0000000415107825 */ /* 0x001fca00078e0006 */
[----:B------:R-:W3:Y:S01]  /*0c00*/  LDG.E R22, desc[UR10][R16.64] ;  /* 0x0000000a10167981 */ /* 0x000ee2000c1e1900 */
[----:B------:R-:W-:Y:S01]  /*0c10*/  HFMA2 R18, -RZ, RZ, 1.5048828125, 33.21875 ;  /* 0x3e055027ff127431 */ /* 0x000fe200000001ff */
[----:B------:R-:W-:-:S05]  /*0c20*/  IADD3 R21, PT, PT, R21, 0x1, RZ ;  /* 0x0000000115157810 */ /* 0x000fca0007ffe0ff */
[----:B------:R-:W-:Y:S01]  /*0c30*/  IMAD.WIDE.U32 R6, R21, 0x4, R6 ;  /* 0x0000000415067825 */ /* 0x000fe200078e0006 */
[----:B--2---:R-:W-:-:S13]  /*0c40*/  FSETP.GEU.AND P2, PT, R20, 1.175494350822287508e-38, PT ;  /* 0x008000001400780b */ /* 0x004fda0003f4e000 */
[----:B------:R-:W-:-:S05]  /*0c50*/  @!P2 FMUL R20, R20, 8388608 ;  /* 0x4b0000001414a820 */ /* 0x000fca0000400000 */
[----:B------:R-:W-:-:S04]  /*0c60*/  IADD3 R23, PT, PT, R20, -0x3f2aaaab, RZ ;  /* 0xc0d5555514177810 */ /* 0x000fc80007ffe0ff */
[----:B------:R-:W-:-:S05]  /*0c70*/  LOP3.LUT R23, R23, 0xff800000, RZ, 0xc0, !PT ;  /* 0xff80000017177812 */ /* 0x000fca00078ec0ff */
        /* <DEDUP_REMOVED lines=17> */
[----:B------:R-:W-:-:S05]  /*0d90*/  MOV R23, 0x7f800000 ;  /* 0x7f80000000177802 */ /* 0x000fca0000000f00 */
[C---:B------:R-:W-:Y:S01]  /*0da0*/  @P2 FFMA R26, R20.reuse, R23, +INF ;  /* 0x7f800000141a2423 */ /* 0x040fe20000000017 */
[----:B------:R-:W-:-:S04]  /*0db0*/  FSETP.NEU.AND P2, PT, R20, RZ, PT ;  /* 0x000000ff1400720b */ /* 0x000fc80003f4d000 */
[----:B------:R-:W-:-:S05]  /*0dc0*/  FSEL R25, R26, -INF , P2 ;  /* 0xff8000001a197808 */ /* 0x000fca0001000000 */
[----:B---3--:R-:W-:-:S05]  /*0dd0*/  FADD R29, R25, R22 ;  /* 0x00000016191d7221 */ /* 0x008fca0000000000 */
[----:B------:R1:W-:Y:S04]  /*0de0*/  STG.E desc[UR10][R16.64], R29 ;  /* 0x0000001d10007986 */ /* 0x0003e8000c10190a */
[----:B------:R-:W2:Y:S04]  /*0df0*/  LDG.E R20, desc[UR10][R8.64+0x4] ;  /* 0x0000040a08147981 */ /* 0x000ea8000c1e1900 */
[----:B------:R-:W3:Y:S01]  /*0e00*/  LDG.E R21, desc[UR10][R6.64] ;  /* 0x0000000a06157981 */ /* 0x000ee2000c1e1900 */
[----:B------:R-:W-:Y:S02]  /*0e10*/  IADD3 R19, PT, PT, R19, 0x2, RZ ;  /* 0x0000000213137810 */ /* 0x000fe40007ffe0ff */
[----:B--2---:R-:W-:-:S04]  /*0e20*/  FSETP.GEU.AND P2, PT, R20, 1.175494350822287508e-38, PT ;  /* 0x008000001400780b */ /* 0x004fc80003f4e000 */
[----:B------:R-:W-:-:S09]  /*0e30*/  FSEL R8, RZ, -23, P2 ;  /* 0xc1b80000ff087808 */ /* 0x000fd20001000000 */
[----:B------:R-:W-:-:S04]  /*0e40*/  @!P2 FMUL R20, R20, 8388608 ;  /* 0x4b0000001414a820 */ /* 0x000fc80000400000 */
[C---:B------:R-:W-:Y:S01]  /*0e50*/  VIADD R27, R20.reuse, 0xc0d55555 ;  /* 0xc0d55555141b7836 */ /* 0x040fe20000000000 */
[----:B------:R-:W-:-:S04]  /*0e60*/  ISETP.GT.U32.AND P2, PT, R20, 0x7f7fffff, PT ;  /* 0x7f7fffff1400780c */ /* 0x000fc80003f44070 */
        /* <DEDUP_REMOVED lines=18> */
[----:B------:R-:W-:-:S05]  /*0f90*/  FSEL R8, R8, -INF , P2 ;  /* 0xff80000008087808 */ /* 0x000fca0001000000 */
[----:B---3--:R-:W-:-:S05]  /*0fa0*/  FADD R21, R8, R21 ;  /* 0x0000001508157221 */ /* 0x008fca0000000000 */
[----:B------:R1:W-:Y:S02]  /*0fb0*/  STG.E desc[UR10][R6.64], R21 ;  /* 0x0000001506007986 */ /* 0x0003e4000c10190a */
.L_x_7:
[----:B------:R-:W-:Y:S05]  /*0fc0*/  @!P1 BRA `(.L_x_6) ;  /* 0x0000000000909947 */ /* 0x000fea0003800000 */
[----:B01----:R-:W0:Y:S01]  /*0fd0*/  LDC.64 R16, c[0x0][0x380] ;  /* 0x0000e000ff107b82 */ /* 0x003e220000000a00 */
        /* <DEDUP_REMOVED lines=8> */
[----:B--2---:R-:W-:-:S13]  /*1060*/  FSETP.GEU.AND P1, PT, R2, 1.175494350822287508e-38, PT ;  /* 0x008000000200780b */ /* 0x004fda0003f2e000 */
[----:B------:R-:W-:-:S04]  /*1070*/  @!P1 FMUL R2, R2, 8388608 ;  /* 0x4b00000002029820 */ /* 0x000fc80000400000 */
[----:B------:R-:W-:-:S05]  /*1080*/  VIADD R9, R2, 0xc0d55555 ;  /* 0xc0d5555502097836 */ /* 0x000fca0000000000 */
[----:B------:R-:W-:-:S04]  /*1090*/  LOP3.LUT R19, R9, 0xff800000, RZ, 0xc0, !PT ;  /* 0xff80000009137812 */ /* 0x000fc800078ec0ff */
[----:B------:R-:W-:-:S05]  /*10a0*/  IADD3 R9, PT, PT, R2, -R19, RZ ;  /* 0x8000001302097210 */ /* 0x000fca0007ffe0ff */
[----:B------:R-:W-:Y:S01]  /*10b0*/  FADD R17, R9, -1 ;  /* 0xbf80000009117421 */ /* 0x000fe20000000000 */
[----:B------:R-:W-:Y:S02]  /*10c0*/  FSEL R9, RZ, -23, P1 ;  /* 0xc1b80000ff097808 */ /* 0x000fe40000800000 */
[----:B------:R-:W-:Y:S01]  /*10d0*/  ISETP.GT.U32.AND P1, PT, R2, 0x7f7fffff, PT ;  /* 0x7f7fffff0200780c */ /* 0x000fe20003f24070 */
[----:B------:R-:W-:-:S04]  /*10e0*/  FFMA R16, R17, -R18, 0.14084610342979431152 ;  /* 0x3e1039f611107423 */ /* 0x000fc80000000812 */
[----:B------:R-:W-:-:S04]  /*10f0*/  FFMA R16, R17, R16, -0.12148627638816833496 ;  /* 0xbdf8cdcc11107423 */ /* 0x000fc80000000010 */
[----:B------:R-:W-:-:S04]  /*1100*/  FFMA R16, R17, R16, 0.13980610668659210205 ;  /* 0x3e0f295511107423 */ /* 0x000fc80000000010 */
[----:B------:R-:W-:-:S04]  /*1110*/  FFMA R16, R17, R16, -0.16684235632419586182 ;  /* 0xbe2ad8b911107423 */ /* 0x000fc80000000010 */
[----:B------:R-:W-:-:S04]  /*1120*/  FFMA R16, R17, R16, 0.20012299716472625732 ;  /* 0x3e4ced0b11107423 */ /* 0x000fc80000000010 */
[----:B------:R-:W-:-:S04]  /*1130*/  FFMA R16, R17, R16, -0.24999669194221496582 ;  /* 0xbe7fff2211107423 */ /* 0x000fc80000000010 */
[----:B------:R-:W-:-:S04]  /*1140*/  FFMA R16, R17, R16, 0.33333182334899902344 ;  /* 0x3eaaaa7811107423 */ /* 0x000fc80000000010 */
[----:B------:R-:W-:Y:S01]  /*1150*/  FFMA R18, R17, R16, -0.5 ;  /* 0xbf00000011127423 */ /* 0x000fe20000000010 */
[----:B------:R-:W-:-:S03]  /*1160*/  I2FP.F32.S32 R16, R19 ;  /* 0x0000001300107245 */ /* 0x000fc60000201400 */
[C---:B------:R-:W-:Y:S02]  /*1170*/  FMUL R18, R17.reuse, R18 ;  /* 0x0000001211127220 */ /* 0x040fe40000400000 */
[----:B------:R-:W-:Y:S02]  /*1180*/  FFMA R9, R16, 1.1920928955078125e-07, R9 ;  /* 0x3400000010097823 */ /* 0x000fe40000000009 */
[----:B------:R-:W-:Y:S01]  /*1190*/  FFMA R18, R17, R18, R17 ;  /* 0x0000001211127223 */ /* 0x000fe20000000011 */
[----:B------:R-:W-:-:S03]  /*11a0*/  MOV R17, 0x7f800000 ;  /* 0x7f80000000117802 */ /* 0x000fc60000000f00 */
[----:B------:R-:W-:Y:S02]  /*11b0*/  FFMA R9, R9, 0.69314718246459960938, R18 ;  /* 0x3f31721809097823 */ /* 0x000fe40000000012 */
[C---:B------:R-:W-:Y:S01]  /*11c0*/  @P1 FFMA R9, R2.reuse, R17, +INF ;  /* 0x7f80000002091423 */ /* 0x040fe20000000011 */
[----:B------:R-:W-:-:S04]  /*11d0*/  FSETP.NEU.AND P1, PT, R2, RZ, PT ;  /* 0x000000ff0200720b */ /* 0x000fc80003f2d000 */
[----:B------:R-:W-:-:S05]  /*11e0*/  FSEL R9, R9, -INF , P1 ;  /* 0xff80000009097808 */ /* 0x000fca0000800000 */
[----:B---3--:R-:W-:-:S05]  /*11f0*/  FADD R9, R9, R8 ;  /* 0x0000000809097221 */ /* 0x008fca0000000000 */
[----:B------:R2:W-:Y:S02]  /*1200*/  STG.E desc[UR10][R6.64], R9 ;  /* 0x0000000906007986 */ /* 0x0005e4000c10190a */
.L_x_6:
[----:B------:R-:W-:Y:S05]  /*1210*/  @P0 BRA `(.L_x_8) ;  /* 0xfffffff000180947 */ /* 0x000fea000383ffff */
.L_x_3:
[----:B------:R-:W-:Y:S05]  /*1220*/  BSYNC.RECONVERGENT B0 ;  /* 0x0000000000007941 */ /* 0x000fea0003800200 */
.L_x_2:
[----:B------:R-:W-:Y:S01]  /*1230*/  ISETP.GE.AND P0, PT, R3, 0x1, PT ;  /* 0x000000010300780c */ /* 0x000fe20003f06270 */
[----:B------:R-:W-:Y:S01]  /*1240*/  BSSY.RECONVERGENT B0, `(.L_x_9) ;  /* 0x00000c0000007945 */ /* 0x000fe20003800200 */
[----:B------:R-:W-:-:S11]  /*1250*/  IMAD.MOV.U32 R11, RZ, RZ, RZ ;  /* 0x000000ffff0b7224 */ /* 0x000fd600078e00ff */
[----:B------:R-:W-:Y:S05]  /*1260*/  @!P0 BRA `(.L_x_10) ;  /* 0x0000000800f48947 */ /* 0x000fea0003800000 */
[C---:B------:R-:W-:Y:S01]  /*1270*/  ISETP.GE.U32.AND P1, PT, R3.reuse, 0x10, PT ;  /* 0x000000100300780c */ /* 0x040fe20003f26070 */
[----:B------:R-:W-:Y:S01]  /*1280*/  BSSY.RECONVERGENT B1, `(.L_x_11) ;  /* 0x0000060000017945 */ /* 0x000fe20003800200 */
[----:B------:R-:W-:Y:S01]  /*1290*/  LOP3.LUT R4, R3, 0xf, RZ, 0xc0, !PT ;  /* 0x0000000f03047812 */ /* 0x000fe200078ec0ff */
[----:B-12---:R-:W-:Y:S02]  /*12a0*/  HFMA2 R6, -RZ, RZ, 0, 0 ;  /* 0x00000000ff067431 */ /* 0x006fe400000001ff */
[----:B------:R-:W-:Y:S01]  /*12b0*/  IMAD R5, R0, R3, RZ ;  /* 0x0000000300057224 */ /* 0x000fe200078e02ff */
[----:B------:R-:W-:Y:S02]  /*12c0*/  MOV R11, RZ ;  /* 0x000000ff000b7202 */ /* 0x000fe40000000f00 */
[----:B------:R-:W-:-:S05]  /*12d0*/  ISETP.NE.AND P0, PT, R4, RZ, PT ;  /* 0x000000ff0400720c */ /* 0x000fca0003f05270 */
[----:B------:R-:W-:Y:S08]  /*12e0*/  @!P1 BRA `(.L_x_12) ;  /* 0x0000000400649947 */ /* 0x000ff00003800000 */
[----:B------:R-:W1:Y:S01]  /*12f0*/  LDC.64 R12, c[0x0][0x388] ;  /* 0x0000e200ff0c7b82 */ /* 0x000e620000000a00 */
[----:B------:R-:W-:Y:S01]  /*1300*/  LOP3.LUT R6, R3, 0x7ffffff0, RZ, 0xc0, !PT ;  /* 0x7ffffff003067812 */ /* 0x000fe200078ec0ff */
[----:B0-----:R-:W-:Y:S01]  /*1310*/  IMAD.MOV.U32 R7, RZ, RZ, 0x7 ;  /* 0x00000007ff077424 */ /* 0x001fe200078e00ff */
[----:B------:R-:W-:Y:S02]  /*1320*/  MOV R11, RZ ;  /* 0x000000ff000b7202 */ /* 0x000fe40000000f00 */
[----:B------:R-:W-:-:S07]  /*1330*/  MOV R2, R5 ;  /* 0x0000000500027202 */ /* 0x000fce0000000f00 */
.L_x_13:
[----:B-1----:R-:W-:-:S06]  /*1340*/  IMAD.WIDE.U32 R16, R2, 0x4, R12 ;  /* 0x0000000402107825 */ /* 0x002fcc00078e000c */
[----:B------:R0:W2:Y:S01]  /*1350*/  LDG.E R16, desc[UR10][R16.64] ;  /* 0x0000000a10107981 */ /* 0x0000a2000c1e1900 */
[C---:B------:R-:W-:Y:S02]  /*1360*/  IADD3 R15, PT, PT, R2.reuse, 0x1, RZ ;  /* 0x00000001020f7810 */ /* 0x040fe40007ffe0ff */
[C---:B------:R-:W-:Y:S01]  /*1370*/  IADD3 R25, PT, PT, R2.reuse, 0x2, RZ ;  /* 0x0000000202197810 */ /* 0x040fe20007ffe0ff */
[----:B------:R-:W-:Y:S02]  /*1380*/  VIADD R23, R2, 0x3 ;  /* 0x0000000302177836 */ /* 0x000fe40000000000 */
[----:B------:R-:W-:-:S04]  /*1390*/  IMAD.WIDE.U32 R14, R15, 0x4, R12 ;  /* 0x000000040f0e7825 */ /* 0x000fc800078e000c */
[--C-:B------:R-:W-:Y:S01]  /*13a0*/  IMAD.WIDE.U32 R24, R25, 0x4, R12.reuse ;  /* 0x0000000419187825 */ /* 0x100fe200078e000c */
[----:B------:R1:W3:Y:S01]  /*13b0*/  LDG.E R8, desc[UR10][R14.64] ;  /* 0x0000000a0e087981 */ /* 0x0002e2000c1e1900 */
[C---:B0-----:R-:W-:Y:S02]  /*13c0*/  IADD3 R17, PT, PT, R2.reuse, 0x6, RZ ;  /* 0x0000000602117810 */ /* 0x041fe40007ffe0ff */
[--C-:B------:R-:W-:Y:S01]  /*13d0*/  IMAD.WIDE.U32 R22, R23, 0x4, R12.reuse ;  /* 0x0000000417167825 */ /* 0x100fe200078e000c */
[----:B------:R-:W4:Y:S01]  /*13e0*/  LDG.E R9, desc[UR10][R24.64] ;  /* 0x0000000a18097981 */ /* 0x000f22000c1e1900 */
[C---:B------:R-:W-:Y:S02]  /*13f0*/  IADD3 R19, PT, PT, R2.reuse, 0x4, RZ ;  /* 0x0000000402137810 */ /* 0x040fe40007ffe0ff */
[----:B------:R-:W-:Y:S01]  /*1400*/  IADD3 R21, PT, PT, R2, 0x5, RZ ;  /* 0x0000000502157810 */ /* 0x000fe20007ffe0ff */
[----:B------:R-:W5:Y:S01]  /*1410*/  LDG.E R10, desc[UR10][R22.64] ;  /* 0x0000000a160a7981 */ /* 0x000f62000c1e1900 */
[----:B-1----:R-:W-:-:S04]  /*1420*/  IMAD.WIDE.U32 R14, R17, 0x4, R12 ;  /* 0x00000004110e7825 */ /* 0x002fc800078e000c */
[--C-:B------:R-:W-:Y:S01]  /*1430*/  IMAD.WIDE.U32 R18, R19, 0x4, R12.reuse ;  /* 0x0000000413127825 */ /* 0x100fe200078e000c */
[----:B------:R0:W5:Y:S03]  /*1440*/  LDG.E R26, desc[UR10][R14.64] ;  /* 0x0000000a0e1a7981 */ /* 0x000166000c1e1900 */
[C---:B------:R-:W-:Y:S02]  /*1450*/  VIADD R17, R2.reuse, 0x8 ;  /* 0x0000000802117836 */ /* 0x040fe40000000000 */
[--C-:B------:R-:W-:Y:S01]  /*1460*/  IMAD.WIDE.U32 R20, R21, 0x4, R12.reuse ;  /* 0x0000000415147825 */ /* 0x100fe200078e000c */
[----:B------:R-:W5:Y:S01]  /*1470*/  LDG.E R18, desc[UR10][R18.64] ;  /* 0x0000000a12127981 */ /* 0x000f62000c1e1900 */
[C---:B------:R-:W-:Y:S02]  /*1480*/  IADD3 R29, PT, PT, R2.reuse, 0x9, RZ ;  /* 0x00000009021d7810 */ /* 0x040fe40007ffe0ff */
[----:B0-----:R-:W-:Y:S01]  /*1490*/  IMAD.WIDE.U32 R14, R17, 0x4, R12 ;  /* 0x00000004110e7825 */ /* 0x001fe200078e000c */
[C---:B------:R-:W-:Y:S01]  /*14a0*/  IADD3 R17, PT, PT, R2.reuse, 0x7, RZ ;  /* 0x0000000702117810 */ /* 0x040fe20007ffe0ff */
[----:B------:R0:W5:Y:S01]  /*14b0*/  LDG.E R27, desc[UR10][R20.64] ;  /* 0x0000000a141b7981 */ /* 0x000162000c1e1900 */
[----:B------:R-:W-:-:S03]  /*14c0*/  IADD3 R28, PT, PT, R2, 0xa, RZ ;  /* 0x0000000a021c7810 */ /* 0x000fc60007ffe0ff */
[--C-:B------:R-:W-:Y:S01]  /*14d0*/  IMAD.WIDE.U32 R22, R17, 0x4, R12.reuse ;  /* 0x0000000411167825 */ /* 0x100fe200078e000c */
[----:B------:R1:W5:Y:S03]  /*14e0*/  LDG.E R25, desc[UR10][R14.64] ;  /* 0x0000000a0e197981 */ /* 0x000366000c1e1900 */
[----:B------:R-:W-:Y:S01]  /*14f0*/  VIADD R17, R2, 0xb ;  /* 0x0000000b02117836 */ /* 0x000fe20000000000 */
[----:B------:R-:W5:Y:S01]  /*1500*/  LDG.E R24, desc[UR10][R22.64] ;  /* 0x0000000a16187981 */ /* 0x000f62000c1e1900 */
[----:B0-----:R-:W-:-:S04]  /*1510*/  IMAD.WIDE.U32 R20, R29, 0x4, R12 ;  /* 0x000000041d147825 */ /* 0x001fc800078e000c */
[--C-:B------:R-:W-:Y:S01]  /*1520*/  IMAD.WIDE.U32 R28, R28, 0x4, R12.reuse ;  /* 0x000000041c1c7825 */ /* 0x100fe200078e000c */
[----:B------:R0:W5:Y:S03]  /*1530*/  LDG.E R19, desc[UR10][R20.64] ;  /* 0x0000000a14137981 */ /* 0x000166000c1e1900 */
[----:B-1----:R-:W-:Y:S01]  /*1540*/  IMAD.WIDE.U32 R14, R17, 0x4, R12 ;  /* 0x00000004110e7825 */ /* 0x002fe200078e000c */
[C---:B------:R-:W-:Y:S01]  /*1550*/  IADD3 R17, PT, PT, R2.reuse, 0xc, RZ ;  /* 0x0000000c02117810 */ /* 0x040fe20007ffe0ff */
[----:B------:R-:W5:Y:S01]  /*1560*/  LDG.E R28, desc[UR10][R28.64] ;  /* 0x0000000a1c1c7981 */ /* 0x000f62000c1e1900 */
[----:B0-----:R-:W-:-:S03]  /*1570*/  IADD3 R21, PT, PT, R2, 0xd, RZ ;  /* 0x0000000d02157810 */ /* 0x001fc60007ffe0ff */
[----:B------:R0:W5:Y:S02]  /*1580*/  LDG.E R29, desc[UR10][R14.64] ;  /* 0x0000000a0e1d7981 */ /* 0x000164000c1e1900 */
[----:B0-----:R-:W-:-:S06]  /*1590*/  IMAD.WIDE.U32 R14, R17, 0x4, R12 ;  /* 0x00000004110e7825 */ /* 0x001fcc00078e000c */
[----:B------:R-:W5:Y:S01]  /*15a0*/  LDG.E R14, desc[UR10][R14.64] ;  /* 0x0000000a0e0e7981 */ /* 0x000f62000c1e1900 */
[----:B------:R-:W-:-:S04]  /*15b0*/  VIADD R23, R2, 0xf ;  /* 0x0000000f02177836 */ /* 0x000fc80000000000 */
[----:B------:R-:W-:-:S06]  /*15c0*/  IMAD.WIDE.U32 R22, R23, 0x4, R12 ;  /* 0x0000000417167825 */ /* 0x000fcc00078e000c */
[----:B------:R-:W5:Y:S01]  /*15d0*/  LDG.E R22, desc[UR10][R22.64] ;  /* 0x0000000a16167981 */ /* 0x000f62000c1e1900 */
[----:B--2---:R-:W-:Y:S01]  /*15e0*/  FSETP.GT.AND P3, PT, R16, -3.40282001837565597733e+38, PT ;  /* 0xff7fffee1000780b */ /* 0x004fe20003f64000 */
[----:B------:R-:W-:Y:S01]  /*15f0*/  IMAD.WIDE.U32 R16, R21, 0x4, R12 ;  /* 0x0000000415107825 */ /* 0x000fe200078e000c */
[----:B------:R-:W-:-:S05]  /*1600*/  IADD3 R21, PT, PT, R2, 0xe, RZ ;  /* 0x0000000e02157810 */ /* 0x000fca0007ffe0ff */
[----:B------:R-:W-:Y:S01]  /*1610*/  IMAD.WIDE.U32 R20, R21, 0x4, R12 ;  /* 0x0000000415147825 */ /* 0x000fe200078e000c */
[----:B------:R-:W2:Y:S05]  /*1620*/  LDG.E R16, desc[UR10][R16.64] ;  /* 0x0000000a10107981 */ /* 0x000eaa000c1e1900 */
[----:B------:R-:W2:Y:S01]  /*1630*/  LDG.E R20, desc[UR10][R20.64] ;  /* 0x0000000a14147981 */ /* 0x000ea2000c1e1900 */
[----:B---3--:R-:W-:Y:S02]  /*1640*/  FSETP.GT.AND P2, PT, R8, -3.40282001837565597733e+38, PT ;  /* 0xff7fffee0800780b */ /* 0x008fe40003f44000 */
[----:B----4-:R-:W-:Y:S02]  /*1650*/  FSETP.GT.AND P4, PT, R9, -3.40282001837565597733e+38, PT ;  /* 0xff7fffee0900780b */ /* 0x010fe40003f84000 */
[----:B-----5:R-:W-:-:S02]  /*1660*/  FSETP.GT.AND P1, PT, R10, -3.40282001837565597733e+38, PT ;  /* 0xff7fffee0a00780b */ /* 0x020fc40003f24000 */
[----:B------:R-:W-:-:S07]  /*1670*/  @P3 IADD3 R11, PT, PT, R7, -0x7, RZ ;  /* 0xfffffff9070b3810 */ /* 0x000fce0007ffe0ff */
[C---:B------:R-:W-:Y:S02]  /*1680*/  @P2 IADD3 R11, PT, PT, R7.reuse, -0x6, RZ ;  /* 0xfffffffa070b2810 */ /* 0x040fe40007ffe0ff */
[----:B------:R-:W-:Y:S02]  /*1690*/  @P4 IADD3 R11, PT, PT, R7, -0x5, RZ ;  /* 0xfffffffb070b4810 */ /* 0x000fe40007ffe0ff */
[----:B------:R-:W-:Y:S02]  /*16a0*/  FSETP.GT.AND P3, PT, R18, -3.40282001837565597733e+38, PT ;  /* 0xff7fffee1200780b */ /* 0x000fe40003f64000 */
[----:B------:R-:W-:Y:S02]  /*16b0*/  FSETP.GT.AND P4, PT, R26, -3.40282001837565597733e+38, PT ;  /* 0xff7fffee1a00780b */ /* 0x000fe40003f84000 */
[----:B------:R-:W-:Y:S01]  /*16c0*/  FSETP.GT.AND P2, PT, R27, -3.40282001837565597733e+38, PT ;  /* 0xff7fffee1b00780b */ /* 0x000fe20003f44000 */
[----:B------:R-:W-:Y:S01]  /*16d0*/  @P1 VIADD R11, R7, 0xfffffffc ;  /* 0xfffffffc070b1836 */ /* 0x000fe20000000000 */
[----:B------:R-:W-:-:S07]  /*16e0*/  FSETP.GT.AND P1, PT, R25, -3.40282001837565597733e+38, PT ;  /* 0xff7fffee1900780b */ /* 0x000fce0003f24000 */
[----:B------:R-:W-:-:S04]  /*16f0*/  @P3 IADD3 R11, PT, PT, R7, -0x3, RZ ;  /* 0xfffffffd070b3810 */ /* 0x000fc80007ffe0ff */
[C---:B------:R-:W-:Y:S02]  /*1700*/  @P2 IADD3 R11, PT, PT, R7.reuse, -0x2, RZ ;  /* 0xfffffffe070b2810 */ /* 0x040fe40007ffe0ff */
[----:B------:R-:W-:Y:S02]  /*1710*/  FSETP.GT.AND P2, PT, R24, -3.40282001837565597733e+38, PT ;  /* 0xff7fffee1800780b */ /* 0x000fe40003f44000 */
[----:B------:R-:W-:Y:S02]  /*1720*/  @P4 IADD3 R11, PT, PT, R7, -0x1, RZ ;  /* 0xffffffff070b4810 */ /* 0x000fe40007ffe0ff */
[----:B------:R-:W-:Y:S02]  /*1730*/  FSETP.GT.AND P3, PT, R19, -3.40282001837565597733e+38, PT ;  /* 0xff7fffee1300780b */ /* 0x000fe40003f64000 */
[----:B------:R-:W-:Y:S02]  /*1740*/  FSETP.GT.AND P4, PT, R28, -3.40282001837565597733e+38, PT ;  /* 0xff7fffee1c00780b */ /* 0x000fe40003f84000 */
[C---:B------:R-:W-:Y:S01]  /*1750*/  SEL R11, R7.reuse, R11, P2 ;  /* 0x0000000b070b7207 */ /* 0x040fe20001000000 */
[----:B------:R-:W-:Y:S01]  /*1760*/  @P1 VIADD R11, R7, 0x1 ;  /* 0x00000001070b1836 */ /* 0x000fe20000000000 */
[----:B------:R-:W-:-:S07]  /*1770*/  FSETP.GT.AND P2, PT, R29, -3.40282001837565597733e+38, PT ;  /* 0xff7fffee1d00780b */ /* 0x000fce0003f44000 */
[C---:B------:R-:W-:Y:S02]  /*1780*/  @P3 IADD3 R11, PT, PT, R7.reuse, 0x2, RZ ;  /* 0x00000002070b3810 */ /* 0x040fe40007ffe0ff */
[C---:B------:R-:W-:Y:S02]  /*1790*/  IADD3 R9, PT, PT, R7.reuse, 0x9, RZ ;  /* 0x0000000907097810 */ /* 0x040fe40007ffe0ff */
[----:B------:R-:W-:Y:S02]  /*17a0*/  FSETP.GT.AND P1, PT, R14, -3.40282001837565597733e+38, PT ;  /* 0xff7fffee0e00780b */ /* 0x000fe40003f24000 */
[C---:B------:R-:W-:Y:S02]  /*17b0*/  @P4 IADD3 R11, PT, PT, R7.reuse, 0x3, RZ ;  /* 0x00000003070b4810 */ /* 0x040fe40007ffe0ff */
[----:B------:R-:W-:Y:S02]  /*17c0*/  @P2 IADD3 R11, PT, PT, R7, 0x4, RZ ;  /* 0x00000004070b2810 */ /* 0x000fe40007ffe0ff */
[----:B------:R-:W-:-:S07]  /*17d0*/  FSETP.GT.AND P2, PT, R22, -3.40282001837565597733e+38, PT ;  /* 0xff7fffee1600780b */ /* 0x000fce0003f44000 */
[----:B------:R-:W-:Y:S01]  /*17e0*/  @P1 VIADD R11, R7, 0x5 ;  /* 0x00000005070b1836 */ /* 0x000fe20000000000 */
[----:B------:R-:W-:Y:S02]  /*17f0*/  ISETP.NE.AND P1, PT, R9, R6, PT ;  /* 0x000000060900720c */ /* 0x000fe40003f25270 */
[----:B------:R-:W-:Y:S02]  /*1800*/  IADD3 R2, PT, PT, R2, 0x10, RZ ;  /* 0x0000001002027810 */ /* 0x000fe40007ffe0ff */
[----:B--2---:R-:W-:Y:S02]  /*1810*/  FSETP.GT.AND P3, PT, R16, -3.40282001837565597733e+38, PT ;  /* 0xff7fffee1000780b */ /* 0x004fe40003f64000 */
[----:B------:R-:W-:-:S11]  /*1820*/  FSETP.GT.AND P4, PT, R20, -3.40282001837565597733e+38, PT ;  /* 0xff7fffee1400780b */ /* 0x000fd60003f84000 */
[C---:B------:R-:W-:Y:S02]  /*1830*/  @P3 IADD3 R11, PT, PT, R7.reuse, 0x6, RZ ;  /* 0x00000006070b3810 */ /* 0x040fe40007ffe0ff */
[C---:B------:R-:W-:Y:S01]  /*1840*/  @P4 IADD3 R11, PT, PT, R7.reuse, 0x7, RZ ;  /* 0x00000007070b4810 */ /* 0x040fe20007ffe0ff */
[C---:B------:R-:W-:Y:S01]  /*1850*/  @P2 VIADD R11, R7.reuse, 0x8 ;  /* 0x00000008070b2836 */ /* 0x040fe20000000000 */
[----:B------:R-:W-:Y:S01]  /*1860*/  IADD3 R7, PT, PT, R7, 0x10, RZ ;  /* 0x0000001007077810 */ /* 0x000fe20007ffe0ff */
[----:B------:R-:W-:Y:S06]  /*1870*/  @P1 BRA `(.L_x_13) ;  /* 0xfffffff800b01947 */ /* 0x000fec000383ffff */
.L_x_12:
[----:B------:R-:W-:Y:S05]  /*1880*/  BSYNC.RECONVERGENT B1 ;  /* 0x0000000000017941 */ /* 0x000fea0003800200 */
.L_x_11:
[----:B------:R-:W-:Y:S05]  /*1890*/  @!P0 BRA `(.L_x_10) ;  /* 0x0000000400688947 */ /* 0x000fea0003800000 */
[----:B------:R-:W-:Y:S01]  /*18a0*/  ISETP.GE.U32.AND P1, PT, R4, 0x8, PT ;  /* 0x000000080400780c */ /* 0x000fe20003f26070 */
[----:B------:R-:W-:Y:S01]  /*18b0*/  BSSY.RECONVERGENT B1, `(.L_x_14) ;  /* 0x000002e000017945 */ /* 0x000fe20003800200 */
[----:B------:R-:W-:-:S04]  /*18c0*/  LOP3.LUT R10, R3, 0x7, RZ, 0xc0, !PT ;  /* 0x00000007030a7812 */ /* 0x000fc800078ec0ff */
[----:B------:R-:W-:-:S07]  /*18d0*/  ISETP.NE.AND P0, PT, R10, RZ, PT ;  /* 0x000000ff0a00720c */ /* 0x000fce0003f05270 */
[----:B------:R-:W-:Y:S06]  /*18e0*/  @!P1 BRA `(.L_x_15) ;  /* 0x0000000000a89947 */ /* 0x000fec0003800000 */
[----:B0-----:R-:W0:Y:S01]  /*18f0*/  LDC.64 R8, c[0x0][0x388] ;  /* 0x0000e200ff087b82 */ /* 0x001e220000000a00 */
[----:B------:R-:W-:-:S04]  /*1900*/  IADD3 R7, PT, PT, R5, R6, RZ ;  /* 0x0000000605077210 */ /* 0x000fc80007ffe0ff */
[C---:B------:R-:W-:Y:S01]  /*1910*/  IADD3 R19, PT, PT, R7.reuse, 0x2, RZ ;  /* 0x0000000207137810 */ /* 0x040fe20007ffe0ff */
[C---:B------:R-:W-:Y:S01]  /*1920*/  VIADD R23, R7.reuse, 0x1 ;  /* 0x0000000107177836 */ /* 0x040fe20000000000 */
[C---:B------:R-:W-:Y:S02]  /*1930*/  IADD3 R13, PT, PT, R7.reuse, 0x3, RZ ;  /* 0x00000003070d7810 */ /* 0x040fe40007ffe0ff */
[C---:B------:R-:W-:Y:S01]  /*1940*/  IADD3 R15, PT, PT, R7.reuse, 0x4, RZ ;  /* 0x00000004070f7810 */ /* 0x040fe20007ffe0ff */
[C---:B------:R-:W-:Y:S01]  /*1950*/  VIADD R17, R7.reuse, 0x5 ;  /* 0x0000000507117836 */ /* 0x040fe20000000000 */
[----:B------:R-:W-:Y:S01]  /*1960*/  IADD3 R25, PT, PT, R7, 0x6, RZ ;  /* 0x0000000607197810 */ /* 0x000fe20007ffe0ff */
[----:B0-----:R-:W-:-:S04]  /*1970*/  IMAD.WIDE.U32 R22, R23, 0x4, R8 ;  /* 0x0000000417167825 */ /* 0x001fc800078e0008 */
[--C-:B------:R-:W-:Y:S01]  /*1980*/  IMAD.WIDE.U32 R18, R19, 0x4, R8.reuse ;  /* 0x0000000413127825 */ /* 0x100fe200078e0008 */
[----:B------:R0:W2:Y:S03]  /*1990*/  LDG.E R2, desc[UR10][R22.64] ;  /* 0x0000000a16027981 */ /* 0x0000a6000c1e1900 */
[--C-:B------:R-:W-:Y:S02]  /*19a0*/  IMAD.WIDE.U32 R12, R13, 0x4, R8.reuse ;  /* 0x000000040d0c7825 */ /* 0x100fe400078e0008 */
[----:B------:R-:W3:Y:S02]  /*19b0*/  LDG.E R18, desc[UR10][R18.64] ;  /* 0x0000000a12127981 */ /* 0x000ee4000c1e1900 */
[C-C-:B------:R-:W-:Y:S02]  /*19c0*/  IMAD.WIDE.U32 R20, R7.reuse, 0x4, R8.reuse ;  /* 0x0000000407147825 */ /* 0x140fe400078e0008 */
[----:B------:R-:W4:Y:S01]  /*19d0*/  LDG.E R12, desc[UR10][R12.64] ;  /* 0x0000000a0c0c7981 */ /* 0x000f22000c1e1900 */
[----:B------:R-:W-:Y:S01]  /*19e0*/  IADD3 R7, PT, PT, R7, 0x7, RZ ;  /* 0x0000000707077810 */ /* 0x000fe20007ffe0ff */
[----:B------:R-:W-:-:S02]  /*19f0*/  IMAD.WIDE.U32 R14, R15, 0x4, R8 ;  /* 0x000000040f0e7825 */ /* 0x000fc400078e0008 */
[----:B------:R-:W5:Y:S02]  /*1a00*/  LDG.E R20, desc[UR10][R20.64] ;  /* 0x0000000a14147981 */ /* 0x000f64000c1e1900 */
[--C-:B------:R-:W-:Y:S02]  /*1a10*/  IMAD.WIDE.U32 R16, R17, 0x4, R8.reuse ;  /* 0x0000000411107825 */ /* 0x100fe400078e0008 */
[----:B------:R-:W5:Y:S02]  /*1a20*/  LDG.E R14, desc[UR10][R14.64] ;  /* 0x0000000a0e0e7981 */ /* 0x000f64000c1e1900 */
[--C-:B0-----:R-:W-:Y:S02]  /*1a30*/  IMAD.WIDE.U32 R22, R25, 0x4, R8.reuse ;  /* 0x0000000419167825 */ /* 0x101fe400078e0008 */
[----:B------:R-:W5:Y:S02]  /*1a40*/  LDG.E R16, desc[UR10][R16.64] ;  /* 0x0000000a10107981 */ /* 0x000f64000c1e1900 */
[----:B------:R-:W-:-:S02]  /*1a50*/  IMAD.WIDE.U32 R8, R7, 0x4, R8 ;  /* 0x0000000407087825 */ /* 0x000fc400078e0008 */
[----:B------:R-:W5:Y:S04]  /*1a60*/  LDG.E R22, desc[UR10][R22.64] ;  /* 0x0000000a16167981 */ /* 0x000f68000c1e1900 */
[----:B------:R-:W5:Y:S01]  /*1a70*/  LDG.E R8, desc[UR10][R8.64] ;  /* 0x0000000a08087981 */ /* 0x000f62000c1e1900 */
[----:B--2---:R-:W-:Y:S02]  /*1a80*/  FSETP.GT.AND P4, PT, R2, -3.40282001837565597733e+38, PT ;  /* 0xff7fffee0200780b */ /* 0x004fe40003f84000 */
[----:B---3--:R-:W-:Y:S02]  /*1a90*/  FSETP.GT.AND P1, PT, R18, -3.40282001837565597733e+38, PT ;  /* 0xff7fffee1200780b */ /* 0x008fe40003f24000 */
[----:B----4-:R-:W-:Y:S02]  /*1aa0*/  FSETP.GT.AND P2, PT, R12, -3.40282001837565597733e+38, PT ;  /* 0xff7fffee0c00780b */ /* 0x010fe40003f44000 */
[----:B-----5:R-:W-:-:S04]  /*1ab0*/  FSETP.GT.AND P3, PT, R20, -3.40282001837565597733e+38, PT ;  /* 0xff7fffee1400780b */ /* 0x020fc80003f64000 */
[----:B------:R-:W-:Y:S02]  /*1ac0*/  SEL R11, R6, R11, P3 ;  /* 0x0000000b060b7207 */ /* 0x000fe40001800000 */
[----:B------:R-:W-:Y:S02]  /*1ad0*/  FSETP.GT.AND P3, PT, R14, -3.40282001837565597733e+38, PT ;  /* 0xff7fffee0e00780b */ /* 0x000fe40003f64000 */
[C---:B------:R-:W-:Y:S01]  /*1ae0*/  @P4 IADD3 R11, PT, PT, R6.reuse, 0x1, RZ ;  /* 0x00000001060b4810 */ /* 0x040fe20007ffe0ff */
[----:B------:R-:W-:Y:S01]  /*1af0*/  @P1 VIADD R11, R6, 0x2 ;  /* 0x00000002060b1836 */ /* 0x000fe20000000000 */
[----:B------:R-:W-:Y:S02]  /*1b00*/  FSETP.GT.AND P4, PT, R16, -3.40282001837565597733e+38, PT ;  /* 0xff7fffee1000780b */ /* 0x000fe40003f84000 */
[----:B------:R-:W-:Y:S02]  /*1b10*/  FSETP.GT.AND P1, PT, R22, -3.40282001837565597733e+38, PT ;  /* 0xff7fffee1600780b */ /* 0x000fe40003f24000 */
[----:B------:R-:W-:-:S02]  /*1b20*/  @P2 IADD3 R11, PT, PT, R6, 0x3, RZ ;  /* 0x00000003060b2810 */ /* 0x000fc40007ffe0ff */
[----:B------:R-:W-:-:S03]  /*1b30*/  FSETP.GT.AND P2, PT, R8, -3.40282001837565597733e+38, PT ;  /* 0xff7fffee0800780b */ /* 0x000fc60003f44000 */
[----:B------:R-:W-:-:S04]  /*1b40*/  @P3 IADD3 R11, PT, PT, R6, 0x4, RZ ;  /* 0x00000004060b3810 */ /* 0x000fc80007ffe0ff */
[C---:B------:R-:W-:Y:S02]  /*1b50*/  @P4 IADD3 R11, PT, PT, R6.reuse, 0x5, RZ ;  /* 0x00000005060b4810 */ /* 0x040fe40007ffe0ff */
[----:B------:R-:W-:-:S04]  /*1b60*/  @P1 VIADD R11, R6, 0x6 ;  /* 0x00000006060b1836 */ /* 0x000fc80000000000 */
[C---:B------:R-:W-:Y:S02]  /*1b70*/  @P2 IADD3 R11, PT, PT, R6.reuse, 0x7, RZ ;  /* 0x00000007060b2810 */ /* 0x040fe40007ffe0ff */
[----:B------:R-:W-:-:S07]  /*1b80*/  IADD3 R6, PT, PT, R6, 0x8, RZ ;  /* 0x0000000806067810 */ /* 0x000fce0007ffe0ff */
.L_x_15:
[----:B------:R-:W-:Y:S05]  /*1b90*/  BSYNC.RECONVERGENT B1 ;  /* 0x0000000000017941 */ /* 0x000fea0003800200 */
.L_x_14:
[----:B------:R-:W-:Y:S05]  /*1ba0*/  @!P0 BRA `(.L_x_10) ;  /* 0x0000000000a48947 */ /* 0x000fea0003800000 */
[----:B------:R-:W-:Y:S01]  /*1bb0*/  ISETP.GE.U32.AND P1, PT, R10, 0x4, PT ;  /* 0x000000040a00780c */ /* 0x000fe20003f26070 */
[----:B------:R-:W-:Y:S01]  /*1bc0*/  BSSY.RECONVERGENT B1, `(.L_x_16) ;  /* 0x000001a000017945 */ /* 0x000fe20003800200 */
[----:B------:R-:W-:-:S04]  /*1bd0*/  LOP3.LUT R4, R3, 0x3, RZ, 0xc0, !PT ;  /* 0x0000000303047812 */ /* 0x000fc800078ec0ff */
[----:B------:R-:W-:-:S07]  /*1be0*/  ISETP.NE.AND P0, PT, R4, RZ, PT ;  /* 0x000000ff0400720c */ /* 0x000fce0003f05270 */
[----:B------:R-:W-:Y:S06]  /*1bf0*/  @!P1 BRA `(.L_x_17) ;  /* 0x0000000000589947 */ /* 0x000fec0003800000 */
[----:B------:R-:W1:Y:S01]  /*1c00*/  LDC.64 R2, c[0x0][0x388] ;  /* 0x0000e200ff027b82 */ /* 0x000e620000000a00 */
[----:B0-----:R-:W-:-:S04]  /*1c10*/  IADD3 R9, PT, PT, R5, R6, RZ ;  /* 0x0000000605097210 */ /* 0x001fc80007ffe0ff */
[C---:B------:R-:W-:Y:S01]  /*1c20*/  IADD3 R15, PT, PT, R9.reuse, 0x2, RZ ;  /* 0x00000002090f7810 */ /* 0x040fe20007ffe0ff */
[C---:B------:R-:W-:Y:S01]  /*1c30*/  VIADD R13, R9.reuse, 0x1 ;  /* 0x00000001090d7836 */ /* 0x040fe20000000000 */
[----:B------:R-:W-:-:S03]  /*1c40*/  IADD3 R7, PT, PT, R9, 0x3, RZ ;  /* 0x0000000309077810 */ /* 0x000fc60007ffe0ff */
[----:B-1----:R-:W-:-:S04]  /*1c50*/  IMAD.WIDE.U32 R12, R13, 0x4, R2 ;  /* 0x000000040d0c7825 */ /* 0x002fc800078e0002 */
[--C-:B------:R-:W-:Y:S02]  /*1c60*/  IMAD.WIDE.U32 R14, R15, 0x4, R2.reuse ;  /* 0x000000040f0e7825 */ /* 0x100fe400078e0002 */
[----:B------:R-:W2:Y:S02]  /*1c70*/  LDG.E R12, desc[UR10][R12.64] ;  /* 0x0000000a0c0c7981 */ /* 0x000ea4000c1e1900 */
[--C-:B------:R-:W-:Y:S02]  /*1c80*/  IMAD.WIDE.U32 R8, R9, 0x4, R2.reuse ;  /* 0x0000000409087825 */ /* 0x100fe400078e0002 */
[----:B------:R-:W3:Y:S02]  /*1c90*/  LDG.E R14, desc[UR10][R14.64] ;  /* 0x0000000a0e0e7981 */ /* 0x000ee4000c1e1900 */
[----:B------:R-:W-:Y:S02]  /*1ca0*/  IMAD.WIDE.U32 R2, R7, 0x4, R2 ;  /* 0x0000000407027825 */ /* 0x000fe400078e0002 */
[----:B------:R-:W4:Y:S04]  /*1cb0*/  LDG.E R8, desc[UR10][R8.64] ;  /* 0x0000000a08087981 */ /* 0x000f28000c1e1900 */
[----:B------:R-:W5:Y:S01]  /*1cc0*/  LDG.E R2, desc[UR10][R2.64] ;  /* 0x0000000a02027981 */ /* 0x000f62000c1e1900 */
[----:B--2---:R-:W-:-:S02]  /*1cd0*/  FSETP.GT.AND P2, PT, R12, -3.40282001837565597733e+38, PT ;  /* 0xff7fffee0c00780b */ /* 0x004fc40003f44000 */
[----:B---3--:R-:W-:Y:S02]  /*1ce0*/  FSETP.GT.AND P3, PT, R14, -3.40282001837565597733e+38, PT ;  /* 0xff7fffee0e00780b */ /* 0x008fe40003f64000 */
[----:B-----5:R-:W-:Y:S02]  /*1cf0*/  FSETP.GT.AND P4, PT, R2, -3.40282001837565597733e+38, PT ;  /* 0xff7fffee0200780b */ /* 0x020fe40003f84000 */
[----:B----4-:R-:W-:-:S04]  /*1d00*/  FSETP.GT.AND P1, PT, R8, -3.40282001837565597733e+38, PT ;  /* 0xff7fffee0800780b */ /* 0x010fc80003f24000 */
[----:B------:R-:W-:-:S03]  /*1d10*/  SEL R11, R6, R11, P1 ;  /* 0x0000000b060b7207 */ /* 0x000fc60000800000 */
[C---:B------:R-:W-:Y:S02]  /*1d20*/  @P2 IADD3 R11, PT, PT, R6.reuse, 0x1, RZ ;  /* 0x00000001060b2810 */ /* 0x040fe40007ffe0ff */
[C---:B------:R-:W-:Y:S02]  /*1d30*/  @P3 VIADD R11, R6.reuse, 0x2 ;  /* 0x00000002060b3836 */ /* 0x040fe40000000000 */
[C---:B------:R-:W-:Y:S02]  /*1d40*/  @P4 IADD3 R11, PT, PT, R6.reuse, 0x3, RZ ;  /* 0x00000003060b4810 */ /* 0x040fe40007ffe0ff */
[----:B------:R-:W-:-:S07]  /*1d50*/  IADD3 R6, PT, PT, R6, 0x4, RZ ;  /* 0x0000000406067810 */ /* 0x000fce0007ffe0ff */
.L_x_17:
[----:B------:R-:W-:Y:S05]  /*1d60*/  BSYNC.RECONVERGENT B1 ;  /* 0x0000000000017941 */ /* 0x000fea0003800200 */
.L_x_16:
[----:B------:R-:W-:Y:S05]  /*1d70*/  @!P0 BRA `(.L_x_10) ;  /* 0x0000000000308947 */ /* 0x000fea0003800000 */
[----:B0-----:R-:W0:Y:S01]  /*1d80*/  LDC.64 R8, c[0x0][0x388] ;  /* 0x0000e200ff087b82 */ /* 0x001e220000000a00 */
[----:B------:R-:W-:Y:S01]  /*1d90*/  IADD3 R5, PT, PT, R5, R6, RZ ;  /* 0x0000000605057210 */ /* 0x000fe20007ffe0ff */
[----:B------:R-:W-:-:S07]  /*1da0*/  IMAD.MOV R4, RZ, RZ, -R4 ;  /* 0x000000ffff047224 */ /* 0x000fce00078e0a04 */
.L_x_18:
[----:B0-----:R-:W-:-:S06]  /*1db0*/  IMAD.WIDE.U32 R2, R5, 0x4, R8 ;  /* 0x0000000405027825 */ /* 0x001fcc00078e0008 */
[----:B------:R-:W2:Y:S01]  /*1dc0*/  LDG.E R2, desc[UR10][R2.64] ;  /* 0x0000000a02027981 */ /* 0x000ea2000c1e1900 */
[----:B------:R-:W-:Y:S02]  /*1dd0*/  IADD3 R4, PT, PT, R4, 0x1, RZ ;  /* 0x0000000104047810 */ /* 0x000fe40007ffe0ff */
[----:B------:R-:W-:Y:S02]  /*1de0*/  IADD3 R5, PT, PT, R5, 0x1, RZ ;  /* 0x0000000105057810 */ /* 0x000fe40007ffe0ff */
[----:B------:R-:W-:Y:S02]  /*1df0*/  ISETP.NE.AND P1, PT, R4, RZ, PT ;  /* 0x000000ff0400720c */ /* 0x000fe40003f25270 */
[----:B--2---:R-:W-:-:S04]  /*1e00*/  FSETP.GT.AND P0, PT, R2, -3.40282001837565597733e+38, PT ;  /* 0xff7fffee0200780b */ /* 0x004fc80003f04000 */
[C---:B------:R-:W-:Y:S02]  /*1e10*/  SEL R11, R6.reuse, R11, P0 ;  /* 0x0000000b060b7207 */ /* 0x040fe40000000000 */
[----:B------:R-:W-:-:S05]  /*1e20*/  IADD3 R6, PT, PT, R6, 0x1, RZ ;  /* 0x0000000106067810 */ /* 0x000fca0007ffe0ff */
[----:B------:R-:W-:Y:S05]  /*1e30*/  @P1 BRA `(.L_x_18) ;  /* 0xfffffffc00dc1947 */ /* 0x000fea000383ffff */
.L_x_10:
[----:B------:R-:W-:Y:S05]  /*1e40*/  BSYNC.RECONVERGENT B0 ;  /* 0x0000000000007941 */ /* 0x000fea0003800200 */
.L_x_9:
[----:B------:R-:W3:Y:S02]  /*1e50*/  LDC.64 R2, c[0x0][0x3b0] ;  /* 0x0000ec00ff027b82 */ /* 0x000ee40000000a00 */
[----:B---3--:R-:W-:-:S05]  /*1e60*/  IMAD.WIDE.U32 R2, R0, 0x4, R2 ;  /* 0x0000000400027825 */ /* 0x008fca00078e0002 */
[----:B------:R-:W-:Y:S01]  /*1e70*/  STG.E desc[UR10][R2.64], R11 ;  /* 0x0000000b02007986 */ /* 0x000fe2000c10190a */
[----:B------:R-:W-:Y:S05]  /*1e80*/  EXIT ;  /* 0x000000000000794d */ /* 0x000fea0003800000 */
.L_x_19:
[----:B------:R-:W-:-:S00]  /*1e90*/  BRA `(.L_x_19) ;  /* 0xfffffffc00fc7947 */ /* 0x000fc0000383ffff */
[----:B------:R-:W-:-:S00]  /*1ea0*/  NOP ;  /* 0x0000000000007918 */ /* 0x000fc00000000000 */
        /* <DEDUP_REMOVED lines=13> */
.L_x_81:


//--------------------- .text._Z5learnPfiiPii     --------------------------
	.section	.text._Z5learnPfiiPii,"ax",@progbits
	.align	128
        .global         _Z5learnPfiiPii
        .type           _Z5learnPfiiPii,@function
        .size           _Z5learnPfiiPii,(.L_x_80 - _Z5learnPfiiPii)
        .other          _Z5learnPfiiPii,@"STO_CUDA_ENTRY STV_DEFAULT"
_Z5learnPfiiPii:
.text._Z5learnPfiiPii:
[----:B------:R-:W-:Y:S08]  /*0000*/  LDC R1, c[0x0][0x37c] ;  /* 0x0000df00ff017b82 */ /* 0x000ff00000000800 */
[----:B------:R-:W-:Y:S01]  /*0010*/  S2UR UR4, SR_CTAID.X ;  /* 0x00000000000479c3 */ /* 0x000fe20000002500 */
[----:B------:R-:W0:Y:S01]  /*0020*/  S2R R3, SR_TID.X ;  /* 0x0000000000037919 */ /* 0x000e220000002100 */
[----:B------:R-:W1:Y:S01]  /*0030*/  LDCU UR5, c[0x0][0x374] ;  /* 0x00006e80ff0577ac */ /* 0x000e620008000800 */
[----:B------:R-:W2:Y:S05]  /*0040*/  LDCU UR6, c[0x0][0x378] ;  /* 0x00006f00ff0677ac */ /* 0x000eaa0008000800 */
[----:B------:R-:W1:Y:S01]  /*0050*/  S2UR UR7, SR_CTAID.Y ;  /* 0x00000000000779c3 */ /* 0x000e620000002600 */
[----:B------:R-:W3:Y:S07]  /*0060*/  LDCU UR9, c[0x0][0x398] ;  /* 0x00007300ff0977ac */ /* 0x000eee0008000800 */
[----:B------:R-:W2:Y:S08]  /*0070*/  S2UR UR8, SR_CTAID.Z ;  /* 0x00000000000879c3 */ /* 0x000eb00000002700 */
[----:B------:R-:W0:Y:S08]  /*0080*/  LDC R4, c[0x0][0x360] ;  /* 0x0000d800ff047b82 */ /* 0x000e300000000800 */
[----:B------:R-:W4:Y:S01]  /*0090*/  LDC R0, c[0x0][0x38c] ;  /* 0x0000e300ff007b82 */ /* 0x000f220000000800 */
[----:B-1----:R-:W-:-:S04]  /*00a0*/  UIMAD UR4, UR4, UR5, UR7 ;  /* 0x00000005040472a4 */ /* 0x002fc8000f8e0207 */
[----:B--2---:R-:W-:-:S06]  /*00b0*/  UIMAD UR4, UR4, UR6, UR8 ;  /* 0x00000006040472a4 */ /* 0x004fcc000f8e0208 */
[----:B0-----:R-:W-:Y:S01]  /*00c0*/  IMAD R4, R4, UR4, R3 ;  /* 0x0000000404047c24 */ /* 0x001fe2000f8e0203 */
[----:B----4-:R-:W-:-:S04]  /*00d0*/  ISETP.GE.AND P0, PT, R0, 0x1, PT ;  /* 0x000000010000780c */ /* 0x010fc80003f06270 */
[----:B---3--:R-:W-:-:S13]  /*00e0*/  ISETP.GE.U32.OR P0, PT, R4, UR9, !P0 ;  /* 0x0000000904007c0c */ /* 0x008fda000c706470 */
[----:B------:R-:W-:Y:S05]  /*00f0*/  @P0 EXIT ;  /* 0x000000000000094d */ /* 0x000fea0003800000 */
[C---:B------:R-:W-:Y:S01]  /*0100*/  ISETP.GE.U32.AND P0, PT, R0.reuse, 0x8, PT ;  /* 0x000000080000780c */ /* 0x040fe20003f06070 */
[----:B------:R-:W0:Y:S01]  /*0110*/  LDCU.64 UR6, c[0x0][0x358] ;  /* 0x00006b00ff0677ac */ /* 0x000e220008000a00 */
[----:B------:R-:W-:Y:S01]  /*0120*/  HFMA2 R7, -RZ, RZ, 0, 0 ;  /* 0x00000000ff077431 */ /* 0x000fe200000001ff */
[----:B------:R-:W-:-:S10]  /*0130*/  LOP3.LUT R5, R0, 0x7, RZ, 0xc0, !PT ;  /* 0x0000000700057812 */ /* 0x000fd400078ec0ff */
[----:B------:R-:W-:Y:S05]  /*0140*/  @!P0 BRA `(.L_x_20) ;  /* 0x0000000800848947 */ /* 0x000fea0003800000 */
[----:B------:R-:W1:Y:S01]  /*0150*/  LDC.64 R14, c[0x0][0x380] ;  /* 0x0000e000ff0e7b82 */ /* 0x000e620000000a00 */
[----:B------:R-:W-:Y:S01]  /*0160*/  LOP3.LUT R7, R0, 0x7ffffff8, RZ, 0xc0, !PT ;  /* 0x7ffffff800077812 */ /* 0x000fe200078ec0ff */
[----:B------:R-:W2:Y:S01]  /*0170*/  LDCU UR4, c[0x0][0x38c] ;  /* 0x00007180ff0477ac */ /* 0x000ea20008000800 */
[----:B------:R-:W-:-:S05]  /*0180*/  MOV R6, RZ ;  /* 0x000000ff00067202 */ /* 0x000fca0000000f00 */
[----:B------:R-:W3:Y:S02]  /*0190*/  LDC.64 R12, c[0x0][0x390] ;  /* 0x0000e400ff0c7b82 */ /* 0x000ee40000000a00 */
.L_x_37:
[----:B---3--:R-:W-:-:S05]  /*01a0*/  IMAD.WIDE.U32 R10, R6, 0x4, R12 ;  /* 0x00000004060a7825 */ /* 0x008fca00078e000c */
[----:B0---4-:R-:W3:Y:S01]  /*01b0*/  LDG.E R0, desc[UR6][R10.64] ;  /* 0x000000060a007981 */ /* 0x011ee2000c1e1900 */
[----:B--2---:R-:W-:-:S04]  /*01c0*/  IMAD R8, R4, UR4, R6 ;  /* 0x0000000404087c24 */ /* 0x004fc8000f8e0206 */
[----:B-1----:R-:W-:-:S05]  /*01d0*/  IMAD.WIDE.U32 R16, R8, 0x4, R14 ;  /* 0x0000000408107825 */ /* 0x002fca00078e000e */
[----:B------:R-:W2:Y:S01]  /*01e0*/  LDG.E R3, desc[UR6][R16.64] ;  /* 0x0000000610037981 */ /* 0x000ea2000c1e1900 */
[----:B------:R-:W-:Y:S01]  /*01f0*/  IADD3 R6, PT, PT, R6, 0x8, RZ ;  /* 0x0000000806067810 */ /* 0x000fe20007ffe0ff */
[----:B------:R-:W-:Y:S03]  /*0200*/  BSSY.RECONVERGENT B2, `(.L_x_21) ;  /* 0x000000e000027945 */ /* 0x000fe60003800200 */
[----:B------:R-:W-:Y:S02]  /*0210*/  ISETP.NE.AND P2, PT, R6, R7, PT ;  /* 0x000000070600720c */ /* 0x000fe40003f45270 */
[----:B---3--:R-:W-:-:S04]  /*0220*/  I2FP.F32.S32 R18, R0 ;  /* 0x0000000000127245 */ /* 0x008fc80000201400 */
[----:B------:R-:W0:Y:S08]  /*0230*/  MUFU.RCP R0, R18 ;  /* 0x0000001200007308 */ /* 0x000e300000001000 */
[----:B--2---:R-:W1:Y:S01]  /*0240*/  FCHK P0, R3, R18 ;  /* 0x0000001203007302 */ /* 0x004e620000000000 */
[----:B0-----:R-:W-:-:S04]  /*0250*/  FFMA R9, -R18, R0, 1 ;  /* 0x3f80000012097423 */ /* 0x001fc80000000100 */
[----:B------:R-:W-:-:S04]  /*0260*/  FFMA R0, R0, R9, R0 ;  /* 0x0000000900007223 */ /* 0x000fc80000000000 */
[----:B------:R-:W-:-:S04]  /*0270*/  FFMA R9, R3, R0, RZ ;  /* 0x0000000003097223 */ /* 0x000fc800000000ff */
[----:B------:R-:W-:-:S04]  /*0280*/  FFMA R2, -R18, R9, R3 ;  /* 0x0000000912027223 */ /* 0x000fc80000000103 */
[----:B------:R-:W-:Y:S01]  /*0290*/  FFMA R0, R0, R2, R9 ;  /* 0x0000000200007223 */ /* 0x000fe20000000009 */
[----:B-1----:R-:W-:Y:S06]  /*02a0*/  @!P0 BRA `(.L_x_22) ;  /* 0x00000000000c8947 */ /* 0x002fec0003800000 */
[----:B------:R-:W-:Y:S01]  /*02b0*/  IMAD.MOV.U32 R0, RZ, RZ, R18 ;  /* 0x000000ffff007224 */ /* 0x000fe200078e0012 */
[----:B------:R-:W-:-:S07]  /*02c0*/  MOV R2, 0x2e0 ;  /* 0x000002e000027802 */ /* 0x000fce0000000f00 */
[----:B------:R-:W-:Y:S05]  /*02d0*/  CALL.REL.NOINC `($__internal_0_$__cuda_sm3x_div_rn_noftz_f32_slowpath) ;  /* 0x0000001000b07944 */ /* 0x000fea0003c00000 */
.L_x_22:
[----:B------:R-:W-:Y:S05]  /*02e0*/  BSYNC.RECONVERGENT B2 ;  /* 0x0000000000027941 */ /* 0x000fea0003800200 */
.L_x_21:
[----:B------:R0:W-:Y:S04]  /*02f0*/  STG.E desc[UR6][R16.64], R0 ;  /* 0x0000000010007986 */ /* 0x0001e8000c101906 */
[----:B------:R-:W2:Y:S01]  /*0300*/  LDG.E R2, desc[UR6][R10.64+0x4] ;  /* 0x000004060a027981 */ /* 0x000ea2000c1e1900 */
[----:B------:R-:W-:-:S05]  /*0310*/  IADD3 R19, PT, PT, R8, 0x1, RZ ;  /* 0x0000000108137810 */ /* 0x000fca0007ffe0ff */
[----:B------:R-:W-:-:S05]  /*0320*/  IMAD.WIDE.U32 R18, R19, 0x4, R14 ;  /* 0x0000000413127825 */ /* 0x000fca00078e000e */
[----:B------:R-:W3:Y:S01]  /*0330*/  LDG.E R3, desc[UR6][R18.64] ;  /* 0x0000000612037981 */ /* 0x000ee2000c1e1900 */
[----:B------:R-:W-:Y:S01]  /*0340*/  BSSY.RECONVERGENT B2, `(.L_x_23) ;  /* 0x000000d000027945 */ /* 0x000fe20003800200 */
[----:B--2---:R-:W-:-:S04]  /*0350*/  I2FP.F32.S32 R20, R2 ;  /* 0x0000000200147245 */ /* 0x004fc80000201400 */
[----:B------:R-:W1:Y:S08]  /*0360*/  MUFU.RCP R2, R20 ;  /* 0x0000001400027308 */ /* 0x000e700000001000 */
[----:B---3--:R-:W2:Y:S01]  /*0370*/  FCHK P0, R3, R20 ;  /* 0x0000001403007302 */ /* 0x008ea20000000000 */
[----:B-1----:R-:W-:-:S04]  /*0380*/  FFMA R9, -R20, R2, 1 ;  /* 0x3f80000014097423 */ /* 0x002fc80000000102 */
[----:B------:R-:W-:-:S04]  /*0390*/  FFMA R2, R2, R9, R2 ;  /* 0x0000000902027223 */ /* 0x000fc80000000002 */
[----:B------:R-:W-:-:S04]  /*03a0*/  FFMA R9, R3, R2, RZ ;  /* 0x0000000203097223 */ /* 0x000fc800000000ff */
[----:B0-----:R-:W-:-:S04]  /*03b0*/  FFMA R0, -R20, R9, R3 ;  /* 0x0000000914007223 */ /* 0x001fc80000000103 */
[----:B------:R-:W-:Y:S01]  /*03c0*/  FFMA R0, R2, R0, R9 ;  /* 0x0000000002007223 */ /* 0x000fe20000000009 */
[----:B--2---:R-:W-:Y:S06]  /*03d0*/  @!P0 BRA `(.L_x_24) ;  /* 0x00000000000c8947 */ /* 0x004fec0003800000 */
[----:B------:R-:W-:Y:S02]  /*03e0*/  MOV R0, R20 ;  /* 0x0000001400007202 */ /* 0x000fe40000000f00 */
[----:B------:R-:W-:-:S07]  /*03f0*/  MOV R2, 0x410 ;  /* 0x0000041000027802 */ /* 0x000fce0000000f00 */
[----:B------:R-:W-:Y:S05]  /*0400*/  CALL.REL.NOINC `($__internal_0_$__cuda_sm3x_div_rn_noftz_f32_slowpath) ;  /* 0x0000001000647944 */ /* 0x000fea0003c00000 */
.L_x_24:
[----:B------:R-:W-:Y:S05]  /*0410*/  BSYNC.RECONVERGENT B2 ;  /* 0x0000000000027941 */ /* 0x000fea0003800200 */
.L_x_23:
        /* <DEDUP_REMOVED lines=15> */
[----:B------:R-:W-:Y:S01]  /*0510*/  IMAD.MOV.U32 R0, RZ, RZ, R20 ;  /* 0x000000ffff007224 */ /* 0x000fe200078e0014 */
[----:B------:R-:W-:-:S07]  /*0520*/  MOV R2, 0x540 ;  /* 0x0000054000027802 */ /* 0x000fce0000000f00 */
[----:B------:R-:W-:Y:S05]  /*0530*/  CALL.REL.NOINC `($__internal_0_$__cuda_sm3x_div_rn_noftz_f32_slowpath) ;  /* 0x0000001000187944 */ /* 0x000fea0003c00000 */
.L_x_26:
[----:B------:R-:W-:Y:S05]  /*0540*/  BSYNC.RECONVERGENT B2 ;  /* 0x0000000000027941 */ /* 0x000fea0003800200 */
.L_x_25:
        /* <DEDUP_REMOVED lines=18> */
.L_x_28:
[----:B------:R-:W-:Y:S05]  /*0670*/  BSYNC.RECONVERGENT B2 ;  /* 0x0000000000027941 */ /* 0x000fea0003800200 */
.L_x_27:
        /* <DEDUP_REMOVED lines=18> */
.L_x_30:
[----:B------:R-:W-:Y:S05]  /*07a0*/  BSYNC.RECONVERGENT B2 ;  /* 0x0000000000027941 */ /* 0x000fea0003800200 */
.L_x_29:
        /* <DEDUP_REMOVED lines=18> */
.L_x_32:
[----:B------:R-:W-:Y:S05]  /*08d0*/  BSYNC.RECONVERGENT B2 ;  /* 0x0000000000027941 */ /* 0x000fea0003800200 */
.L_x_31:
        /* <DEDUP_REMOVED lines=18> */
.L_x_34:
[----:B------:R-:W-:Y:S05]  /*0a00*/  BSYNC.RECONVERGENT B2 ;  /* 0x0000000000027941 */ /* 0x000fea0003800200 */
.L_x_33:
        /* <DEDUP_REMOVED lines=18> */
.L_x_36:
[----:B------:R-:W-:Y:S05]  /*0b30*/  BSYNC.RECONVERGENT B2 ;  /* 0x0000000000027941 */ /* 0x000fea0003800200 */
.L_x_35:
[----:B------:R4:W-:Y:S01]  /*0b40*/  STG.E desc[UR6][R18.64], R0 ;  /* 0x0000000012007986 */ /* 0x0009e2000c101906 */
[----:B------:R-:W-:Y:S05]  /*0b50*/  @P2 BRA `(.L_x_37) ;  /* 0xfffffff400902947 */ /* 0x000fea000383ffff */
.L_x_20:
[----:B------:R-:W-:-:S13]  /*0b60*/  ISETP.NE.AND P0, PT, R5, RZ, PT ;  /* 0x000000ff0500720c */ /* 0x000fda0003f05270 */
[----:B0-----:R-:W-:Y:S05]  /*0b70*/  @!P0 EXIT ;  /* 0x000000000000894d */ /* 0x001fea0003800000 */
[----:B------:R-:W0:Y:S01]  /*0b80*/  LDCU UR5, c[0x0][0x38c] ;  /* 0x00007180ff0577ac */ /* 0x000e220008000800 */
[----:B------:R-:W-:Y:S01]  /*0b90*/  ISETP.GE.U32.AND P0, PT, R5, 0x4, PT ;  /* 0x000000040500780c */ /* 0x000fe20003f06070 */
[----:B0-----:R-:W-:-:S12]  /*0ba0*/  ULOP3.LUT UR4, UR5, 0x3, URZ, 0xc0, !UPT ;  /* 0x0000000305047892 */ /* 0x001fd8000f8ec0ff */
[----:B------:R-:W-:Y:S05]  /*0bb0*/  @!P0 BRA `(.L_x_38) ;  /* 0x00000004004c8947 */ /* 0x000fea0003800000 */
[----:B------:R-:W0:Y:S08]  /*0bc0*/  LDC.64 R12, c[0x0][0x390] ;  /* 0x0000e400ff0c7b82 */ /* 0x000e300000000a00 */
[----:B------:R-:W1:Y:S01]  /*0bd0*/  LDC.64 R10, c[0x0][0x380] ;  /* 0x0000e000ff0a7b82 */ /* 0x000e620000000a00 */
[----:B0-----:R-:W-:-:S05]  /*0be0*/  IMAD.WIDE.U32 R12, R7, 0x4, R12 ;  /* 0x00000004070c7825 */ /* 0x001fca00078e000c */
[----:B----4-:R-:W2:Y:S01]  /*0bf0*/  LDG.E R0, desc[UR6][R12.64] ;  /* 0x000000060c007981 */ /* 0x010ea2000c1e1900 */
[----:B------:R-:W-:-:S04]  /*0c00*/  IMAD R5, R4, UR5, R7 ;  /* 0x0000000504057c24 */ /* 0x000fc8000f8e0207 */
[----:B-1----:R-:W-:-:S05]  /*0c10*/  IMAD.WIDE.U32 R10, R5, 0x4, R10 ;  /* 0x00000004050a7825 */ /* 0x002fca00078e000a */
[----:B------:R-:W3:Y:S01]  /*0c20*/  LDG.E R3, desc[UR6][R10.64] ;  /* 0x000000060a037981 */ /* 0x000ee2000c1e1900 */
[----:B------:R-:W-:Y:S01]  /*0c30*/  BSSY.RECONVERGENT B2, `(.L_x_39) ;  /* 0x000000d000027945 */ /* 0x000fe20003800200 */
[----:B--2---:R-:W-:-:S04]  /*0c40*/  I2FP.F32.S32 R6, R0 ;  /* 0x0000000000067245 */ /* 0x004fc80000201400 */
[----:B------:R-:W0:Y:S08]  /*0c50*/  MUFU.RCP R0, R6 ;  /* 0x0000000600007308 */ /* 0x000e300000001000 */
[----:B---3--:R-:W1:Y:S01]  /*0c60*/  FCHK P0, R3, R6 ;  /* 0x0000000603007302 */ /* 0x008e620000000000 */
[----:B0-----:R-:W-:-:S04]  /*0c70*/  FFMA R9, -R6, R0, 1 ;  /* 0x3f80000006097423 */ /* 0x001fc80000000100 */
[----:B------:R-:W-:-:S04]  /*0c80*/  FFMA R0, R0, R9, R0 ;  /* 0x0000000900007223 */ /* 0x000fc80000000000 */
[----:B------:R-:W-:-:S04]  /*0c90*/  FFMA R9, R3, R0, RZ ;  /* 0x0000000003097223 */ /* 0x000fc800000000ff */
[----:B------:R-:W-:-:S04]  /*0ca0*/  FFMA R2, -R6, R9, R3 ;  /* 0x0000000906027223 */ /* 0x000fc80000000103 */
[----:B------:R-:W-:Y:S01]  /*0cb0*/  FFMA R0, R0, R2, R9 ;  /* 0x0000000200007223 */ /* 0x000fe20000000009 */
[----:B-1----:R-:W-:Y:S06]  /*0cc0*/  @!P0 BRA `(.L_x_40) ;  /* 0x00000000000c8947 */ /* 0x002fec0003800000 */
[----:B------:R-:W-:Y:S02]  /*0cd0*/  MOV R0, R6 ;  /* 0x0000000600007202 */ /* 0x000fe40000000f00 */
[----:B------:R-:W-:-:S07]  /*0ce0*/  MOV R2, 0xd00 ;  /* 0x00000d0000027802 */ /* 0x000fce0000000f00 */
[----:B------:R-:W-:Y:S05]  /*0cf0*/  CALL.REL.NOINC `($__internal_0_$__cuda_sm3x_div_rn_noftz_f32_slowpath) ;  /* 0x0000000800287944 */ /* 0x000fea0003c00000 */
.L_x_40:
[----:B------:R-:W-:Y:S05]  /*0d00*/  BSYNC.RECONVERGENT B2 ;  /* 0x0000000000027941 */ /* 0x000fea0003800200 */
.L_x_39:
[----:B------:R-:W0:Y:S01]  /*0d10*/  LDC.64 R14, c[0x0][0x380] ;  /* 0x0000e000ff0e7b82 */ /* 0x000e220000000a00 */
[----:B------:R1:W-:Y:S04]  /*0d20*/  STG.E desc[UR6][R10.64], R0 ;  /* 0x000000000a007986 */ /* 0x0003e8000c101906 */
[----:B------:R-:W2:Y:S01]  /*0d30*/  LDG.E R2, desc[UR6][R12.64+0x4] ;  /* 0x000004060c027981 */ /* 0x000ea2000c1e1900 */
[----:B------:R-:W-:-:S04]  /*0d40*/  VIADD R3, R5, 0x1 ;  /* 0x0000000105037836 */ /* 0x000fc80000000000 */
[----:B0-----:R-:W-:-:S05]  /*0d50*/  IMAD.WIDE.U32 R14, R3, 0x4, R14 ;  /* 0x00000004030e7825 */ /* 0x001fca00078e000e */
[----:B------:R-:W3:Y:S01]  /*0d60*/  LDG.E R3, desc[UR6][R14.64] ;  /* 0x000000060e037981 */ /* 0x000ee2000c1e1900 */
[----:B------:R-:W-:Y:S01]  /*0d70*/  BSSY.RECONVERGENT B2, `(.L_x_41) ;  /* 0x000000d000027945 */ /* 0x000fe20003800200 */
[----:B--2---:R-:W-:-:S04]  /*0d80*/  I2FP.F32.S32 R6, R2 ;  /* 0x0000000200067245 */ /* 0x004fc80000201400 */
[----:B------:R-:W0:Y:S02]  /*0d90*/  MUFU.RCP R2, R6 ;  /* 0x0000000600027308 */ /* 0x000e240000001000 */
[----:B0-----:R-:W-:-:S06]  /*0da0*/  FFMA R9, -R6, R2, 1 ;  /* 0x3f80000006097423 */ /* 0x001fcc0000000102 */
[----:B---3--:R-:W0:Y:S01]  /*0db0*/  FCHK P0, R3, R6 ;  /* 0x0000000603007302 */ /* 0x008e220000000000 */
[----:B------:R-:W-:-:S04]  /*0dc0*/  FFMA R2, R2, R9, R2 ;  /* 0x0000000902027223 */ /* 0x000fc80000000002 */
[----:B------:R-:W-:-:S04]  /*0dd0*/  FFMA R9, R3, R2, RZ ;  /* 0x0000000203097223 */ /* 0x000fc800000000ff */
[----:B-1----:R-:W-:-:S04]  /*0de0*/  FFMA R0, -R6, R9, R3 ;  /* 0x0000000906007223 */ /* 0x002fc80000000103 */
[----:B------:R-:W-:Y:S01]  /*0df0*/  FFMA R0, R2, R0, R9 ;  /* 0x0000000002007223 */ /* 0x000fe20000000009 */
[----:B0-----:R-:W-:Y:S06]  /*0e00*/  @!P0 BRA `(.L_x_42) ;  /* 0x00000000000c8947 */ /* 0x001fec0003800000 */
[----:B------:R-:W-:Y:S02]  /*0e10*/  MOV R0, R6 ;  /* 0x0000000600007202 */ /* 0x000fe40000000f00 */
[----:B------:R-:W-:-:S07]  /*0e20*/  MOV R2, 0xe40 ;  /* 0x00000e4000027802 */ /* 0x000fce0000000f00 */
[----:B------:R-:W-:Y:S05]  /*0e30*/  CALL.REL.NOINC `($__internal_0_$__cuda_sm3x_div_rn_noftz_f32_slowpath) ;  /* 0x0000000400d87944 */ /* 0x000fea0003c00000 */
.L_x_42:
[----:B------:R-:W-:Y:S05]  /*0e40*/  BSYNC.RECONVERGENT B2 ;  /* 0x0000000000027941 */ /* 0x000fea0003800200 */
.L_x_41:
[----:B------:R-:W0:Y:S01]  /*0e50*/  LDC.64 R10, c[0x0][0x380] ;  /* 0x0000e000ff0a7b82 */ /* 0x000e220000000a00 */
[----:B------:R1:W-:Y:S04]  /*0e60*/  STG.E desc[UR6][R14.64], R0 ;  /* 0x000000000e007986 */ /* 0x0003e8000c101906 */
[----:B------:R-:W2:Y:S01]  /*0e70*/  LDG.E R2, desc[UR6][R12.64+0x8] ;  /* 0x000008060c027981 */ /* 0x000ea2000c1e1900 */
[----:B------:R-:W-:-:S05]  /*0e80*/  IADD3 R3, PT, PT, R5, 0x2, RZ ;  /* 0x0000000205037810 */ /* 0x000fca0007ffe0ff */
        /* <DEDUP_REMOVED lines=15> */
.L_x_44:
[----:B------:R-:W-:Y:S05]  /*0f80*/  BSYNC.RECONVERGENT B2 ;  /* 0x0000000000027941 */ /* 0x000fea0003800200 */
.L_x_43:
        /* <DEDUP_REMOVED lines=19> */
.L_x_46:
[----:B------:R-:W-:Y:S05]  /*10c0*/  BSYNC.RECONVERGENT B2 ;  /* 0x0000000000027941 */ /* 0x000fea0003800200 */
.L_x_45:
[----:B------:R0:W-:Y:S01]  /*10d0*/  STG.E desc[UR6][R14.64], R0 ;  /* 0x000000000e007986 */ /* 0x0001e2000c101906 */
[----:B------:R-:W-:-:S07]  /*10e0*/  IADD3 R7, PT, PT, R7, 0x4, RZ ;  /* 0x0000000407077810 */ /* 0x000fce0007ffe0ff */
.L_x_38:
[----:B------:R-:W-:-:S13]  /*10f0*/  ISETP.NE.AND P0, PT, RZ, UR4, PT ;  /* 0x00000004ff007c0c */ /* 0x000fda000bf05270 */
[----:B------:R-:W-:Y:S05]  /*1100*/  @!P0 EXIT ;  /* 0x000000000000894d */ /* 0x000fea0003800000 */
[----:B------:R-:W-:-:S09]  /*1110*/  UISETP.NE.AND UP0, UPT, UR4, 0x1, UPT ;  /* 0x000000010400788c */ /* 0x000fd2000bf05270 */
[----:B------:R-:W-:Y:S05]  /*1120*/  BRA.U !UP0, `(.L_x_47) ;  /* 0x0000000108b07547 */ /* 0x000fea000b800000 */
[----:B------:R-:W1:Y:S01]  /*1130*/  LDC.64 R10, c[0x0][0x390] ;  /* 0x0000e400ff0a7b82 */ /* 0x000e620000000a00 */
[----:B------:R-:W2:Y:S07]  /*1140*/  LDCU UR4, c[0x0][0x38c] ;  /* 0x00007180ff0477ac */ /* 0x000eae0008000800 */
[----:B------:R-:W3:Y:S01]  /*1150*/  LDC.64 R12, c[0x0][0x380] ;  /* 0x0000e000ff0c7b82 */ /* 0x000ee20000000a00 */
[----:B-1----:R-:W-:-:S05]  /*1160*/  IMAD.WIDE.U32 R10, R7, 0x4, R10 ;  /* 0x00000004070a7825 */ /* 0x002fca00078e000a */
[----:B0---4-:R-:W4:Y:S01]  /*1170*/  LDG.E R0, desc[UR6][R10.64] ;  /* 0x000000060a007981 */ /* 0x011f22000c1e1900 */
[----:B--2---:R-:W-:-:S04]  /*1180*/  IMAD R5, R4, UR4, R7 ;  /* 0x0000000404057c24 */ /* 0x004fc8000f8e0207 */
[----:B---3--:R-:W-:-:S05]  /*1190*/  IMAD.WIDE.U32 R12, R5, 0x4, R12 ;  /* 0x00000004050c7825 */ /* 0x008fca00078e000c */
[----:B------:R-:W2:Y:S01]  /*11a0*/  LDG.E R3, desc[UR6][R12.64] ;  /* 0x000000060c037981 */ /* 0x000ea2000c1e1900 */
[----:B------:R-:W-:Y:S01]  /*11b0*/  BSSY.RECONVERGENT B2, `(.L_x_48) ;  /* 0x000000d000027945 */ /* 0x000fe20003800200 */
[----:B----4-:R-:W-:-:S04]  /*11c0*/  I2FP.F32.S32 R6, R0 ;  /* 0x0000000000067245 */ /* 0x010fc80000201400 */
        /* <DEDUP_REMOVED lines=11> */
.L_x_49:
[----:B------:R-:W-:Y:S05]  /*1280*/  BSYNC.RECONVERGENT B2 ;  /* 0x0000000000027941 */ /* 0x000fea0003800200 */
.L_x_48:
        /* <DEDUP_REMOVED lines=19> */
.L_x_51:
[----:B------:R-:W-:Y:S05]  /*13c0*/  BSYNC.RECONVERGENT B2 ;  /* 0x0000000000027941 */ /* 0x000fea0003800200 */
.L_x_50:
[----:B------:R1:W-:Y:S01]  /*13d0*/  STG.E desc[UR6][R14.64], R0 ;  /* 0x000000000e007986 */ /* 0x0003e2000c101906 */
[----:B------:R-:W-:-:S07]  /*13e0*/  IADD3 R7, PT, PT, R7, 0x2, RZ ;  /* 0x0000000207077810 */ /* 0x000fce0007ffe0ff */
.L_x_47:
[----:B------:R-:W0:Y:S02]  /*13f0*/  LDC R5, c[0x0][0x38c] ;  /* 0x0000e300ff057b82 */ /* 0x000e240000000800 */
[----:B01--4-:R-:W-:-:S04]  /*1400*/  LOP3.LUT R0, R5, 0x1, RZ, 0xc0, !PT ;  /* 0x0000000105007812 */ /* 0x013fc800078ec0ff */
[----:B------:R-:W-:-:S13]  /*1410*/  ISETP.NE.U32.AND P0, PT, R0, 0x1, PT ;  /* 0x000000010000780c */ /* 0x000fda0003f05070 */
[----:B------:R-:W-:Y:S05]  /*1420*/  @P0 EXIT ;  /* 0x000000000000094d */ /* 0x000fea0003800000 */
[----:B------:R-:W0:Y:S08]  /*1430*/  LDC.64 R8, c[0x0][0x390] ;  /* 0x0000e400ff087b82 */ /* 0x000e300000000a00 */
[----:B------:R-:W1:Y:S01]  /*1440*/  LDC.64 R2, c[0x0][0x380] ;  /* 0x0000e000ff027b82 */ /* 0x000e620000000a00 */
[----:B0-----:R-:W-:-:S06]  /*1450*/  IMAD.WIDE.U32 R8, R7, 0x4, R8 ;  /* 0x0000000407087825 */ /* 0x001fcc00078e0008 */
[----:B------:R-:W2:Y:S01]  /*1460*/  LDG.E R8, desc[UR6][R8.64] ;  /* 0x0000000608087981 */ /* 0x000ea2000c1e1900 */
[----:B------:R-:W-:-:S04]  /*1470*/  IMAD R5, R4, R5, R7 ;  /* 0x0000000504057224 */ /* 0x000fc800078e0207 */
        /* <DEDUP_REMOVED lines=15> */
.L_x_53:
[----:B------:R-:W-:Y:S05]  /*1570*/  BSYNC.RECONVERGENT B2 ;  /* 0x0000000000027941 */ /* 0x000fea0003800200 */
.L_x_52:
[----:B------:R-:W-:Y:S01]  /*1580*/  STG.E desc[UR6][R4.64], R0 ;  /* 0x0000000004007986 */ /* 0x000fe2000c101906 */
[----:B------:R-:W-:Y:S05]  /*1590*/  EXIT ;  /* 0x000000000000794d */ /* 0x000fea0003800000 */
        .weak           $__internal_0_$__cuda_sm3x_div_rn_noftz_f32_slowpath
        .type           $__internal_0_$__cuda_sm3x_div_rn_noftz_f32_slowpath,@function
        .size           $__internal_0_$__cuda_sm3x_div_rn_noftz_f32_slowpath,(.L_x_80 - $__internal_0_$__cuda_sm3x_div_rn_noftz_f32_slowpath)
$__internal_0_$__cuda_sm3x_div_rn_noftz_f32_slowpath:
[----:B------:R-:W-:Y:S01]  /*15a0*/  SHF.R.U32.HI R9, RZ, 0x17, R0 ;  /* 0x00000017ff097819 */ /* 0x000fe20000011600 */
[----:B------:R-:W-:Y:S01]  /*15b0*/  BSSY.RECONVERGENT B0, `(.L_x_54) ;  /* 0x0000063000007945 */ /* 0x000fe20003800200 */
[----:B------:R-:W-:Y:S02]  /*15c0*/  SHF.R.U32.HI R21, RZ, 0x17, R3 ;  /* 0x00000017ff157819 */ /* 0x000fe40000011603 */
[----:B------:R-:W-:Y:S02]  /*15d0*/  LOP3.LUT R9, R9, 0xff, RZ, 0xc0, !PT ;  /* 0x000000ff09097812 */ /* 0x000fe400078ec0ff */
[----:B------:R-:W-:-:S03]  /*15e0*/  LOP3.LUT R21, R21, 0xff, RZ, 0xc0, !PT ;  /* 0x000000ff15157812 */ /* 0x000fc600078ec0ff */
[----:B------:R-:W-:Y:S01]  /*15f0*/  VIADD R22, R9, 0xffffffff ;  /* 0xffffffff09167836 */ /* 0x000fe20000000000 */
[----:B------:R-:W-:-:S04]  /*1600*/  IADD3 R20, PT, PT, R21, -0x1, RZ ;  /* 0xffffffff15147810 */ /* 0x000fc80007ffe0ff */
[----:B------:R-:W-:-:S04]  /*1610*/  ISETP.GT.U32.AND P0, PT, R22, 0xfd, PT ;  /* 0x000000fd1600780c */ /* 0x000fc80003f04070 */
[----:B------:R-:W-:-:S13]  /*1620*/  ISETP.GT.U32.OR P0, PT, R20, 0xfd, P0 ;  /* 0x000000fd1400780c */ /* 0x000fda0000704470 */
[----:B------:R-:W-:Y:S01]  /*1630*/  @!P0 MOV R20, RZ ;  /* 0x000000ff00148202 */ /* 0x000fe20000000f00 */
[----:B------:R-:W-:Y:S06]  /*1640*/  @!P0 BRA `(.L_x_55) ;  /* 0x0000000000608947 */ /* 0x000fec0003800000 */
[----:B------:R-:W-:Y:S02]  /*1650*/  FSETP.GTU.FTZ.AND P0, PT, |R3|, +INF , PT ;  /* 0x7f8000000300780b */ /* 0x000fe40003f1c200 */
[----:B------:R-:W-:-:S04]  /*1660*/  FSETP.GTU.FTZ.AND P1, PT, |R0|, +INF , PT ;  /* 0x7f8000000000780b */ /* 0x000fc80003f3c200 */
[----:B------:R-:W-:-:S13]  /*1670*/  PLOP3.LUT P0, PT, P0, P1, PT, 0xf8, 0x8f ;  /* 0x00000000008f781c */ /* 0x000fda0000703f70 */
[----:B------:R-:W-:Y:S05]  /*1680*/  @P0 BRA `(.L_x_56) ;  /* 0x0000000400500947 */ /* 0x000fea0003800000 */
[----:B------:R-:W-:-:S13]  /*1690*/  LOP3.LUT P0, RZ, R0, 0x7fffffff, R3, 0xc8, !PT ;  /* 0x7fffffff00ff7812 */ /* 0x000fda000780c803 */
[----:B------:R-:W-:Y:S05]  /*16a0*/  @!P0 BRA `(.L_x_57) ;  /* 0x0000000400408947 */ /* 0x000fea0003800000 */
[C---:B------:R-:W-:Y:S02]  /*16b0*/  FSETP.NEU.FTZ.AND P3, PT, |R3|.reuse, +INF , PT ;  /* 0x7f8000000300780b */ /* 0x040fe40003f7d200 */
[----:B------:R-:W-:Y:S02]  /*16c0*/  FSETP.NEU.FTZ.AND P1, PT, |R0|, +INF , PT ;  /* 0x7f8000000000780b */ /* 0x000fe40003f3d200 */
[----:B------:R-:W-:-:S11]  /*16d0*/  FSETP.NEU.FTZ.AND P0, PT, |R3|, +INF , PT ;  /* 0x7f8000000300780b */ /* 0x000fd60003f1d200 */
[----:B------:R-:W-:Y:S05]  /*16e0*/  @!P1 BRA !P3, `(.L_x_57) ;  /* 0x0000000400309947 */ /* 0x000fea0005800000 */
[----:B------:R-:W-:-:S04]  /*16f0*/  LOP3.LUT P3, RZ, R3, 0x7fffffff, RZ, 0xc0, !PT ;  /* 0x7fffffff03ff7812 */ /* 0x000fc8000786c0ff */
[----:B------:R-:W-:-:S13]  /*1700*/  PLOP3.LUT P1, PT, P1, P3, PT, 0x2f, 0xf2 ;  /* 0x0000000000f2781c */ /* 0x000fda0000f26577 */
[----:B------:R-:W-:Y:S05]  /*1710*/  @P1 BRA `(.L_x_58) ;  /* 0x00000004001c1947 */ /* 0x000fea0003800000 */
[----:B------:R-:W-:-:S04]  /*1720*/  LOP3.LUT P1, RZ, R0, 0x7fffffff, RZ, 0xc0, !PT ;  /* 0x7fffffff00ff7812 */ /* 0x000fc8000782c0ff */
[----:B------:R-:W-:-:S13]  /*1730*/  PLOP3.LUT P0, PT, P0, P1, PT, 0x2f, 0xf2 ;  /* 0x0000000000f2781c */ /* 0x000fda0000702577 */
[----:B------:R-:W-:Y:S05]  /*1740*/  @P0 BRA `(.L_x_59) ;  /* 0x0000000400040947 */ /* 0x000fea0003800000 */
[----:B------:R-:W-:Y:S02]  /*1750*/  IADD3 R20, PT, PT, R21, -0x1, RZ ;  /* 0xffffffff15147810 */ /* 0x000fe40007ffe0ff */
[----:B------:R-:W-:Y:S02]  /*1760*/  ISETP.GE.AND P1, PT, R22, RZ, PT ;  /* 0x000000ff1600720c */ /* 0x000fe40003f26270 */
[----:B------:R-:W-:-:S11]  /*1770*/  ISETP.GE.AND P0, PT, R20, RZ, PT ;  /* 0x000000ff1400720c */ /* 0x000fd60003f06270 */
[----:B------:R-:W-:Y:S02]  /*1780*/  @!P1 FFMA R0, R0, 1.84467440737095516160e+19, RZ ;  /* 0x5f80000000009823 */ /* 0x000fe400000000ff */
[----:B------:R-:W-:Y:S01]  /*1790*/  @P0 IMAD.MOV.U32 R20, RZ, RZ, RZ ;  /* 0x000000ffff140224 */ /* 0x000fe200078e00ff */
[----:B------:R-:W-:Y:S01]  /*17a0*/  @!P0 MOV R20, 0xffffffc0 ;  /* 0xffffffc000148802 */ /* 0x000fe20000000f00 */
[----:B------:R-:W-:-:S03]  /*17b0*/  @!P0 FFMA R3, R3, 1.84467440737095516160e+19, RZ ;  /* 0x5f80000003038823 */ /* 0x000fc600000000ff */
[----:B------:R-:W-:-:S07]  /*17c0*/  @!P1 IADD3 R20, PT, PT, R20, 0x40, RZ ;  /* 0x0000004014149810 */ /* 0x000fce0007ffe0ff */
.L_x_55:
[----:B------:R-:W-:Y:S01]  /*17d0*/  LEA R25, R9, 0xc0800000, 0x17 ;  /* 0xc080000009197811 */ /* 0x000fe200078eb8ff */
[----:B------:R-:W-:Y:S01]  /*17e0*/  VIADD R24, R21, 0xffffff81 ;  /* 0xffffff8115187836 */ /* 0x000fe20000000000 */
[----:B------:R-:W-:Y:S02]  /*17f0*/  BSSY.RECONVERGENT B1, `(.L_x_60) ;  /* 0x0000035000017945 */ /* 0x000fe40003800200 */
[----:B------:R-:W-:Y:S01]  /*1800*/  IADD3 R25, PT, PT, -R25, R0, RZ ;  /* 0x0000000019197210 */ /* 0x000fe20007ffe1ff */
[C---:B------:R-:W-:Y:S01]  /*1810*/  IMAD R0, R24.reuse, -0x800000, R3 ;  /* 0xff80000018007824 */ /* 0x040fe200078e0203 */
[----:B------:R-:W-:Y:S02]  /*1820*/  IADD3 R9, PT, PT, R24, 0x7f, -R9 ;  /* 0x0000007f18097810 */ /* 0x000fe40007ffe809 */
[----:B------:R-:W0:Y:S01]  /*1830*/  MUFU.RCP R22, R25 ;  /* 0x0000001900167308 */ /* 0x000e220000001000 */
[----:B------:R-:W-:Y:S01]  /*1840*/  FADD.FTZ R23, -R25, -RZ ;  /* 0x800000ff19177221 */ /* 0x000fe20000010100 */
[----:B------:R-:W-:-:S03]  /*1850*/  IADD3 R9, PT, PT, R9, R20, RZ ;  /* 0x0000001409097210 */ /* 0x000fc60007ffe0ff */
[----:B0-----:R-:W-:-:S04]  /*1860*/  FFMA R21, R22, R23, 1 ;  /* 0x3f80000016157423 */ /* 0x001fc80000000017 */
[----:B------:R-:W-:-:S04]  /*1870*/  FFMA R21, R22, R21, R22 ;  /* 0x0000001516157223 */ /* 0x000fc80000000016 */
[----:B------:R-:W-:-:S04]  /*1880*/  FFMA R22, R0, R21, RZ ;  /* 0x0000001500167223 */ /* 0x000fc800000000ff */
[----:B------:R-:W-:-:S04]  /*1890*/  FFMA R3, R23, R22, R0 ;  /* 0x0000001617037223 */ /* 0x000fc80000000000 */
[----:B------:R-:W-:-:S04]  /*18a0*/  FFMA R22, R21, R3, R22 ;  /* 0x0000000315167223 */ /* 0x000fc80000000016 */
[----:B------:R-:W-:-:S04]  /*18b0*/  FFMA R23, R23, R22, R0 ;  /* 0x0000001617177223 */ /* 0x000fc80000000000 */
[----:B------:R-:W-:-:S05]  /*18c0*/  FFMA R0, R21, R23, R22 ;  /* 0x0000001715007223 */ /* 0x000fca0000000016 */
[----:B------:R-:W-:-:S04]  /*18d0*/  SHF.R.U32.HI R3, RZ, 0x17, R0 ;  /* 0x00000017ff037819 */ /* 0x000fc80000011600 */
[----:B------:R-:W-:-:S04]  /*18e0*/  LOP3.LUT R20, R3, 0xff, RZ, 0xc0, !PT ;  /* 0x000000ff03147812 */ /* 0x000fc800078ec0ff */
[----:B------:R-:W-:-:S04]  /*18f0*/  IADD3 R3, PT, PT, R20, R9, RZ ;  /* 0x0000000914037210 */ /* 0x000fc80007ffe0ff */
[----:B------:R-:W-:-:S04]  /*1900*/  IADD3 R20, PT, PT, R3, -0x1, RZ ;  /* 0xffffffff03147810 */ /* 0x000fc80007ffe0ff */
[----:B------:R-:W-:-:S13]  /*1910*/  ISETP.GE.U32.AND P0, PT, R20, 0xfe, PT ;  /* 0x000000fe1400780c */ /* 0x000fda0003f06070 */
[----:B------:R-:W-:Y:S05]  /*1920*/  @!P0 BRA `(.L_x_61) ;  /* 0x0000000000808947 */ /* 0x000fea0003800000 */
[----:B------:R-:W-:-:S13]  /*1930*/  ISETP.GT.AND P0, PT, R3, 0xfe, PT ;  /* 0x000000fe0300780c */ /* 0x000fda0003f04270 */
[----:B------:R-:W-:Y:S05]  /*1940*/  @P0 BRA `(.L_x_62) ;  /* 0x00000000006c0947 */ /* 0x000fea0003800000 */
[----:B------:R-:W-:-:S13]  /*1950*/  ISETP.GE.AND P0, PT, R3, 0x1, PT ;  /* 0x000000010300780c */ /* 0x000fda0003f06270 */
[----:B------:R-:W-:Y:S05]  /*1960*/  @P0 BRA `(.L_x_63) ;  /* 0x0000000000740947 */ /* 0x000fea0003800000 */
[----:B------:R-:W-:Y:S02]  /*1970*/  ISETP.GE.AND P0, PT, R3, -0x18, PT ;  /* 0xffffffe80300780c */ /* 0x000fe40003f06270 */
[----:B------:R-:W-:-:S11]  /*1980*/  LOP3.LUT R0, R0, 0x80000000, RZ, 0xc0, !PT ;  /* 0x8000000000007812 */ /* 0x000fd600078ec0ff */
[----:B------:R-:W-:Y:S05]  /*1990*/  @!P0 BRA `(.L_x_63) ;  /* 0x0000000000688947 */ /* 0x000fea0003800000 */
[CCC-:B------:R-:W-:Y:S01]  /*19a0*/  FFMA.RZ R9, R21.reuse, R23.reuse, R22.reuse ;  /* 0x0000001715097223 */ /* 0x1c0fe2000000c016 */
[CCC-:B------:R-:W-:Y:S01]  /*19b0*/  FFMA.RP R20, R21.reuse, R23.reuse, R22.reuse ;  /* 0x0000001715147223 */ /* 0x1c0fe20000008016 */
[----:B------:R-:W-:Y:S01]  /*19c0*/  FFMA.RM R23, R21, R23, R22 ;  /* 0x0000001715177223 */ /* 0x000fe20000004016 */
[C---:B------:R-:W-:Y:S01]  /*19d0*/  VIADD R21, R3.reuse, 0x20 ;  /* 0x0000002003157836 */ /* 0x040fe20000000000 */
[----:B------:R-:W-:Y:S02]  /*19e0*/  ISETP.NE.AND P3, PT, R3, RZ, PT ;  /* 0x000000ff0300720c */ /* 0x000fe40003f65270 */
[----:B------:R-:W-:Y:S02]  /*19f0*/  LOP3.LUT R9, R9, 0x7fffff, RZ, 0xc0, !PT ;  /* 0x007fffff09097812 */ /* 0x000fe400078ec0ff */
[----:B------:R-:W-:Y:S02]  /*1a00*/  ISETP.NE.AND P1, PT, R3, RZ, PT ;  /* 0x000000ff0300720c */ /* 0x000fe40003f25270 */
[----:B------:R-:W-:-:S02]  /*1a10*/  LOP3.LUT R22, R9, 0x800000, RZ, 0xfc, !PT ;  /* 0x0080000009167812 */ /* 0x000fc400078efcff */
[----:B------:R-:W-:Y:S02]  /*1a20*/  IADD3 R3, PT, PT, -R3, RZ, RZ ;  /* 0x000000ff03037210 */ /* 0x000fe40007ffe1ff */
[----:B------:R-:W-:Y:S02]  /*1a30*/  SHF.L.U32 R21, R22, R21, RZ ;  /* 0x0000001516157219 */ /* 0x000fe400000006ff */
[----:B------:R-:W-:Y:S02]  /*1a40*/  FSETP.NEU.FTZ.AND P0, PT, R20, R23, PT ;  /* 0x000000171400720b */ /* 0x000fe40003f1d000 */
[----:B------:R-:W-:Y:S02]  /*1a50*/  SEL R3, R3, RZ, P3 ;  /* 0x000000ff03037207 */ /* 0x000fe40001800000 */
[----:B------:R-:W-:Y:S02]  /*1a60*/  ISETP.NE.AND P1, PT, R21, RZ, P1 ;  /* 0x000000ff1500720c */ /* 0x000fe40000f25270 */
[----:B------:R-:W-:-:S02]  /*1a70*/  SHF.R.U32.HI R22, RZ, R3, R22 ;  /* 0x00000003ff167219 */ /* 0x000fc40000011616 */
[----:B------:R-:W-:Y:S02]  /*1a80*/  PLOP3.LUT P0, PT, P0, P1, PT, 0xf8, 0x8f ;  /* 0x00000000008f781c */ /* 0x000fe40000703f70 */
[----:B------:R-:W-:Y:S02]  /*1a90*/  SHF.R.U32.HI R9, RZ, 0x1, R22 ;  /* 0x00000001ff097819 */ /* 0x000fe40000011616 */
[----:B------:R-:W-:-:S04]  /*1aa0*/  SEL R20, RZ, 0x1, !P0 ;  /* 0x00000001ff147807 */ /* 0x000fc80004000000 */
[----:B------:R-:W-:-:S04]  /*1ab0*/  LOP3.LUT R3, R20, 0x1, R9, 0xf8, !PT ;  /* 0x0000000114037812 */ /* 0x000fc800078ef809 */
[----:B------:R-:W-:-:S04]  /*1ac0*/  LOP3.LUT R22, R3, R22, RZ, 0xc0, !PT ;  /* 0x0000001603167212 */ /* 0x000fc800078ec0ff */
[----:B------:R-:W-:-:S04]  /*1ad0*/  IADD3 R9, PT, PT, R9, R22, RZ ;  /* 0x0000001609097210 */ /* 0x000fc80007ffe0ff */
[----:B------:R-:W-:Y:S01]  /*1ae0*/  LOP3.LUT R0, R9, R0, RZ, 0xfc, !PT ;  /* 0x0000000009007212 */ /* 0x000fe200078efcff */
[----:B------:R-:W-:Y:S06]  /*1af0*/  BRA `(.L_x_63) ;  /* 0x0000000000107947 */ /* 0x000fec0003800000 */
.L_x_62:
[----:B------:R-:W-:-:S04]  /*1b00*/  LOP3.LUT R0, R0, 0x80000000, RZ, 0xc0, !PT ;  /* 0x8000000000007812 */ /* 0x000fc800078ec0ff */
[----:B------:R-:W-:Y:S01]  /*1b10*/  LOP3.LUT R0, R0, 0x7f800000, RZ, 0xfc, !PT ;  /* 0x7f80000000007812 */ /* 0x000fe200078efcff */
[----:B------:R-:W-:Y:S06]  /*1b20*/  BRA `(.L_x_63) ;  /* 0x0000000000047947 */ /* 0x000fec0003800000 */
.L_x_61:
[----:B------:R-:W-:-:S07]  /*1b30*/  LEA R0, R9, R0, 0x17 ;  /* 0x0000000009007211 */ /* 0x000fce00078eb8ff */
.L_x_63:
[----:B------:R-:W-:Y:S05]  /*1b40*/  BSYNC.RECONVERGENT B1 ;  /* 0x0000000000017941 */ /* 0x000fea0003800200 */
.L_x_60:
[----:B------:R-:W-:Y:S05]  /*1b50*/  BRA `(.L_x_64) ;  /* 0x0000000000207947 */ /* 0x000fea0003800000 */
.L_x_59:
[----:B------:R-:W-:-:S04]  /*1b60*/  LOP3.LUT R0, R0, 0x80000000, R3, 0x48, !PT ;  /* 0x8000000000007812 */ /* 0x000fc800078e4803 */
[----:B------:R-:W-:Y:S01]  /*1b70*/  LOP3.LUT R0, R0, 0x7f800000, RZ, 0xfc, !PT ;  /* 0x7f80000000007812 */ /* 0x000fe200078efcff */
[----:B------:R-:W-:Y:S06]  /*1b80*/  BRA `(.L_x_64) ;  /* 0x0000000000147947 */ /* 0x000fec0003800000 */
.L_x_58:
[----:B------:R-:W-:Y:S01]  /*1b90*/  LOP3.LUT R0, R0, 0x80000000, R3, 0x48, !PT ;  /* 0x8000000000007812 */ /* 0x000fe200078e4803 */
[----:B------:R-:W-:Y:S06]  /*1ba0*/  BRA `(.L_x_64) ;  /* 0x00000000000c7947 */ /* 0x000fec0003800000 */
.L_x_57:
[----:B------:R-:W0:Y:S01]  /*1bb0*/  MUFU.RSQ R0, -QNAN ;  /* 0xffc0000000007908 */ /* 0x000e220000001400 */
[----:B------:R-:W-:Y:S05]  /*1bc0*/  BRA `(.L_x_64) ;  /* 0x0000000000047947 */ /* 0x000fea0003800000 */
.L_x_56:
[----:B------:R-:W-:-:S07]  /*1bd0*/  FADD.FTZ R0, R3, R0 ;  /* 0x0000000003007221 */ /* 0x000fce0000010000 */
.L_x_64:
[----:B------:R-:W-:Y:S05]  /*1be0*/  BSYNC.RECONVERGENT B0 ;  /* 0x0000000000007941 */ /* 0x000fea0003800200 */
.L_x_54:
[----:B------:R-:W-:-:S04]  /*1bf0*/  HFMA2 R3, -RZ, RZ, 0, 0 ;  /* 0x00000000ff037431 */ /* 0x000fc800000001ff */
[----:B0-----:R-:W-:Y:S05]  /*1c00*/  RET.REL.NODEC R2 `(_Z5learnPfiiPii) ;  /* 0xffffffe002fc7950 */ /* 0x001fea0003c3ffff */
.L_x_65:
        /* <DEDUP_REMOVED lines=15> */
.L_x_80:


//--------------------- .text._Z22calcTotalTermsPerClassPfPiii --------------------------
	.section	.text._Z22calcTotalTermsPerClassPfPiii,"ax",@progbits
	.align	128
        .global         _Z22calcTotalTermsPerClassPfPiii
        .type           _Z22calcTotalTermsPerClassPfPiii,@function
        .size           _Z22calcTotalTermsPerClassPfPiii,(.L_x_83 - _Z22calcTotalTermsPerClassPfPiii)
        .other          _Z22calcTotalTermsPerClassPfPiii,@"STO_CUDA_ENTRY STV_DEFAULT"
_Z22calcTotalTermsPerClassPfPiii:
.text._Z22calcTotalTermsPerClassPfPiii:
[----:B------:R-:W-:Y:S08]  /*0000*/  LDC R1, c[0x0][0x37c] ;  /* 0x0000df00ff017b82 */ /* 0x000ff00000000800 */
[----:B------:R-:W-:Y:S01]  /*0010*/  S2UR UR4, SR_CTAID.X ;  /* 0x00000000000479c3 */ /* 0x000fe20000002500 */
[----:B------:R-:W0:Y:S01]  /*0020*/  LDCU UR5, c[0x0][0x374] ;  /* 0x00006e80ff0577ac */ /* 0x000e220008000800 */
[----:B------:R-:W1:Y:S01]  /*0030*/  S2R R0, SR_TID.X ;  /* 0x0000000000007919 */ /* 0x000e620000002100 */
[----:B------:R-:W2:Y:S05]  /*0040*/  LDCU UR6, c[0x0][0x378] ;  /* 0x00006f00ff0677ac */ /* 0x000eaa0008000800 */
[----:B------:R-:W0:Y:S01]  /*0050*/  S2UR UR8, SR_CTAID.Y ;  /* 0x00000000000879c3 */ /* 0x000e220000002600 */
[----:B------:R-:W3:Y:S07]  /*0060*/  LDCU UR7, c[0x0][0x360] ;  /* 0x00006c00ff0777ac */ /* 0x000eee0008000800 */
[----:B------:R-:W2:Y:S08]  /*0070*/  S2UR UR9, SR_CTAID.Z ;  /* 0x00000000000979c3 */ /* 0x000eb00000002700 */
[----:B------:R-:W4:Y:S01]  /*0080*/  LDC R3, c[0x0][0x394] ;  /* 0x0000e500ff037b82 */ /* 0x000f220000000800 */
[----:B0-----:R-:W-:-:S04]  /*0090*/  UIMAD UR4, UR4, UR5, UR8 ;  /* 0x00000005040472a4 */ /* 0x001fc8000f8e0208 */
[----:B--2---:R-:W-:-:S04]  /*00a0*/  UIMAD UR4, UR4, UR6, UR9 ;  /* 0x00000006040472a4 */ /* 0x004fc8000f8e0209 */
[----:B---3--:R-:W-:-:S06]  /*00b0*/  UIMAD UR5, UR4, UR7, URZ ;  /* 0x00000007040572a4 */ /* 0x008fcc000f8e02ff */
[----:B-1----:R-:W-:-:S04]  /*00c0*/  IADD3 R2, PT, PT, R0, UR5, RZ ;  /* 0x0000000500027c10 */ /* 0x002fc8000fffe0ff */
[----:B----4-:R-:W-:-:S13]  /*00d0*/  ISETP.GE.U32.AND P0, PT, R2, R3, PT ;  /* 0x000000030200720c */ /* 0x010fda0003f06070 */
[----:B------:R-:W-:Y:S05]  /*00e0*/  @P0 EXIT ;  /* 0x000000000000094d */ /* 0x000fea0003800000 */
[----:B------:R-:W0:Y:S01]  /*00f0*/  LDCU UR6, c[0x0][0x390] ;  /* 0x00007200ff0677ac */ /* 0x000e220008000800 */
[----:B------:R-:W-:Y:S01]  /*0100*/  HFMA2 R19, -RZ, RZ, 0, 0 ;  /* 0x00000000ff137431 */ /* 0x000fe200000001ff */
[----:B------:R-:W1:Y:S01]  /*0110*/  LDCU.64 UR10, c[0x0][0x358] ;  /* 0x00006b00ff0a77ac */ /* 0x000e620008000a00 */
[----:B0-----:R-:W-:-:S09]  /*0120*/  UISETP.GE.AND UP0, UPT, UR6, 0x1, UPT ;  /* 0x000000010600788c */ /* 0x001fd2000bf06270 */
[----:B-1----:R-:W-:Y:S05]  /*0130*/  BRA.U !UP0, `(.L_x_66) ;  /* 0x0000000d08847547 */ /* 0x002fea000b800000 */
[----:B------:R-:W-:Y:S01]  /*0140*/  UISETP.GE.U32.AND UP1, UPT, UR6, 0x10, UPT ;  /* 0x000000100600788c */ /* 0x000fe2000bf26070 */
[----:B------:R-:W-:Y:S01]  /*0150*/  MOV R19, RZ ;  /* 0x000000ff00137202 */ /* 0x000fe20000000f00 */
[----:B------:R-:W-:Y:S01]  /*0160*/  ULOP3.LUT UR7, UR6, 0xf, URZ, 0xc0, !UPT ;  /* 0x0000000f06077892 */ /* 0x000fe2000f8ec0ff */
[----:B------:R-:W-:-:S03]  /*0170*/  UMOV UR4, URZ ;  /* 0x000000ff00047c82 */ /* 0x000fc60008000000 */
[----:B------:R-:W-:-:S03]  /*0180*/  UISETP.NE.AND UP0, UPT, UR7, URZ, UPT ;  /* 0x000000ff0700728c */ /* 0x000fc6000bf05270 */
[----:B------:R-:W-:Y:S08]  /*0190*/  BRA.U !UP1, `(.L_x_67) ;  /* 0x0000000509dc7547 */ /* 0x000ff0000b800000 */
[----:B------:R-:W-:Y:S01]  /*01a0*/  ULOP3.LUT UR4, UR6, 0x7ffffff0, URZ, 0xc0, !UPT ;  /* 0x7ffffff006047892 */ /* 0x000fe2000f8ec0ff */
[C---:B------:R-:W-:Y:S01]  /*01b0*/  IADD3 R18, PT, PT, R3.reuse, UR5, R0 ;  /* 0x0000000503127c10 */ /* 0x040fe2000fffe000 */
[C-C-:B------:R-:W-:Y:S01]  /*01c0*/  IMAD R8, R3.reuse, 0x3, R2.reuse ;  /* 0x0000000303087824 */ /* 0x140fe200078e0202 */
[CC--:B------:R-:W-:Y:S01]  /*01d0*/  LEA R6, R3.reuse, R2.reuse, 0x1 ;  /* 0x0000000203067211 */ /* 0x0c0fe200078e08ff */
[C-C-:B------:R-:W-:Y:S01]  /*01e0*/  IMAD R12, R3.reuse, 0x5, R2.reuse ;  /* 0x00000005030c7824 */ /* 0x140fe200078e0202 */
[CC--:B------:R-:W-:Y:S01]  /*01f0*/  LEA R10, R3.reuse, R2.reuse, 0x2 ;  /* 0x00000002030a7211 */ /* 0x0c0fe200078e10ff */
[C-C-:B------:R-:W-:Y:S01]  /*0200*/  IMAD R14, R3.reuse, 0x6, R2.reuse ;  /* 0x00000006030e7824 */ /* 0x140fe200078e0202 */
[CC--:B------:R-:W-:Y:S01]  /*0210*/  LEA R4, R3.reuse, R2.reuse, 0x3 ;  /* 0x0000000203047211 */ /* 0x0c0fe200078e18ff */
[C-C-:B------:R-:W-:Y:S01]  /*0220*/  IMAD R16, R3.reuse, 0x7, R2.reuse ;  /* 0x0000000703107824 */ /* 0x140fe200078e0202 */
[----:B------:R-:W-:Y:S01]  /*0230*/  MOV R19, RZ ;  /* 0x000000ff00137202 */ /* 0x000fe20000000f00 */
[C-C-:B------:R-:W-:Y:S01]  /*0240*/  IMAD R20, R3.reuse, 0x9, R2.reuse ;  /* 0x0000000903147824 */ /* 0x140fe200078e0202 */
[----:B------:R-:W-:Y:S01]  /*0250*/  MOV R17, R2 ;  /* 0x0000000200117202 */ /* 0x000fe20000000f00 */
[C-C-:B------:R-:W-:Y:S01]  /*0260*/  IMAD R5, R3.reuse, 0xa, R2.reuse ;  /* 0x0000000a03057824 */ /* 0x140fe200078e0202 */
[----:B------:R-:W-:Y:S01]  /*0270*/  UIADD3 UR8, UPT, UPT, -UR4, URZ, URZ ;  /* 0x000000ff04087290 */ /* 0x000fe2000fffe1ff */
[----:B------:R-:W-:-:S02]  /*0280*/  IMAD R7, R3, 0xb, R2 ;  /* 0x0000000b03077824 */ /* 0x000fc400078e0202 */
[C-C-:B------:R-:W-:Y:S02]  /*0290*/  IMAD R9, R3.reuse, 0xc, R2.reuse ;  /* 0x0000000c03097824 */ /* 0x140fe400078e0202 */
[C-C-:B------:R-:W-:Y:S02]  /*02a0*/  IMAD R11, R3.reuse, 0xd, R2.reuse ;  /* 0x0000000d030b7824 */ /* 0x140fe400078e0202 */
[C-C-:B------:R-:W-:Y:S02]  /*02b0*/  IMAD R13, R3.reuse, 0xe, R2.reuse ;  /* 0x0000000e030d7824 */ /* 0x140fe400078e0202 */
[----:B------:R-:W-:-:S07]  /*02c0*/  IMAD R15, R3, 0xf, R2 ;  /* 0x0000000f030f7824 */ /* 0x000fce00078e0202 */
.L_x_68:
[----:B0-----:R-:W0:Y:S02]  /*02d0*/  LDC.64 R22, c[0x0][0x380] ;  /* 0x0000e000ff167b82 */ /* 0x001e240000000a00 */
[----:B0-----:R-:W-:-:S06]  /*02e0*/  IMAD.WIDE.U32 R28, R17, 0x4, R22 ;  /* 0x00000004111c7825 */ /* 0x001fcc00078e0016 */
[----:B------:R-:W2:Y:S01]  /*02f0*/  LDG.E R29, desc[UR10][R28.64] ;  /* 0x0000000a1c1d7981 */ /* 0x000ea2000c1e1900 */
[----:B------:R-:W-:-:S05]  /*0300*/  IMAD.WIDE.U32 R24, R18, 0x4, R22 ;  /* 0x0000000412187825 */ /* 0x000fca00078e0016 */
[----:B------:R0:W3:Y:S02]  /*0310*/  LDG.E R28, desc[UR10][R24.64] ;  /* 0x0000000a181c7981 */ /* 0x0000e4000c1e1900 */
[----:B0-----:R-:W-:-:S05]  /*0320*/  IMAD.WIDE.U32 R24, R6, 0x4, R22 ;  /* 0x0000000406187825 */ /* 0x001fca00078e0016 */
[----:B------:R0:W4:Y:S01]  /*0330*/  LDG.E R21, desc[UR10][R24.64] ;  /* 0x0000000a18157981 */ /* 0x000122000c1e1900 */
[----:B------:R-:W-:-:S05]  /*0340*/  I2FP.F32.S32 R26, R19 ;  /* 0x00000013001a7245 */ /* 0x000fca0000201400 */
[----:B--2---:R-:W-:Y:S01]  /*0350*/  FADD R19, R29, R26 ;  /* 0x0000001a1d137221 */ /* 0x004fe20000000000 */
[----:B------:R-:W-:-:S05]  /*0360*/  IMAD.WIDE.U32 R26, R8, 0x4, R22 ;  /* 0x00000004081a7825 */ /* 0x000fca00078e0016 */
[----:B------:R-:W1:Y:S01]  /*0370*/  F2I.TRUNC.NTZ R19, R19 ;  /* 0x0000001300137305 */ /* 0x000e62000020f100 */
[----:B------:R2:W5:Y:S01]  /*0380*/  LDG.E R26, desc[UR10][R26.64] ;  /* 0x0000000a1a1a7981 */ /* 0x000562000c1e1900 */
[----:B-1----:R-:W-:-:S05]  /*0390*/  I2FP.F32.S32 R19, R19 ;  /* 0x0000001300137245 */ /* 0x002fca0000201400 */
[----:B---3--:R-:W-:Y:S01]  /*03a0*/  FADD R19, R28, R19 ;  /* 0x000000131c137221 */ /* 0x008fe20000000000 */
[----:B------:R-:W-:-:S05]  /*03b0*/  IMAD.WIDE.U32 R28, R10, 0x4, R22 ;  /* 0x000000040a1c7825 */ /* 0x000fca00078e0016 */
[----:B------:R-:W0:Y:S01]  /*03c0*/  F2I.TRUNC.NTZ R19, R19 ;  /* 0x0000001300137305 */ /* 0x000e22000020f100 */
[----:B------:R1:W3:Y:S01]  /*03d0*/  LDG.E R28, desc[UR10][R28.64] ;  /* 0x0000000a1c1c7981 */ /* 0x0002e2000c1e1900 */
[----:B0-----:R-:W-:-:S05]  /*03e0*/  I2FP.F32.S32 R24, R19 ;  /* 0x0000001300187245 */ /* 0x001fca0000201400 */
[----:B----4-:R-:W-:Y:S01]  /*03f0*/  FADD R21, R21, R24 ;  /* 0x0000001815157221 */ /* 0x010fe20000000000 */
[----:B------:R-:W-:-:S06]  /*0400*/  IMAD.WIDE.U32 R24, R12, 0x4, R22 ;  /* 0x000000040c187825 */ /* 0x000fcc00078e0016 */
[----:B------:R-:W4:Y:S01]  /*0410*/  LDG.E R24, desc[UR10][R24.64] ;  /* 0x0000000a18187981 */ /* 0x000f22000c1e1900 */
[----:B------:R-:W2:Y:S02]  /*0420*/  F2I.TRUNC.NTZ R21, R21 ;  /* 0x0000001500157305 */ /* 0x000ea4000020f100 */
[----:B--2---:R-:W-:-:S05]  /*0430*/  I2FP.F32.S32 R27, R21 ;  /* 0x00000015001b7245 */ /* 0x004fca0000201400 */
[----:B-----5:R-:W-:Y:S01]  /*0440*/  FADD R19, R26, R27 ;  /* 0x0000001b1a137221 */ /* 0x020fe20000000000 */
[----:B------:R-:W-:-:S05]  /*0450*/  IMAD.WIDE.U32 R26, R14, 0x4, R22 ;  /* 0x000000040e1a7825 */ /* 0x000fca00078e0016 */
[----:B------:R-:W1:Y:S01]  /*0460*/  F2I.TRUNC.NTZ R19, R19 ;  /* 0x0000001300137305 */ /* 0x000e62000020f100 */
[----:B------:R0:W2:Y:S01]  /*0470*/  LDG.E R26, desc[UR10][R26.64] ;  /* 0x0000000a1a1a7981 */ /* 0x0000a2000c1e1900 */
[----:B-1----:R-:W-:-:S05]  /*0480*/  I2FP.F32.S32 R29, R19 ;  /* 0x00000013001d7245 */ /* 0x002fca0000201400 */
[----:B---3--:R-:W-:Y:S01]  /*0490*/  FADD R19, R28, R29 ;  /* 0x0000001d1c137221 */ /* 0x008fe20000000000 */
[----:B------:R-:W-:-:S05]  /*04a0*/  IMAD.WIDE.U32 R28, R16, 0x4, R22 ;  /* 0x00000004101c7825 */ /* 0x000fca00078e0016 */
[----:B------:R-:W1:Y:S01]  /*04b0*/  F2I.TRUNC.NTZ R19, R19 ;  /* 0x0000001300137305 */ /* 0x000e62000020f100 */
[----:B------:R3:W5:Y:S01]  /*04c0*/  LDG.E R28, desc[UR10][R28.64] ;  /* 0x0000000a1c1c7981 */ /* 0x000762000c1e1900 */
[----:B-1----:R-:W-:-:S05]  /*04d0*/  I2FP.F32.S32 R21, R19 ;  /* 0x0000001300157245 */ /* 0x002fca0000201400 */
[----:B----4-:R-:W-:Y:S01]  /*04e0*/  FADD R21, R24, R21 ;  /* 0x0000001518157221 */ /* 0x010fe20000000000 */
[----:B------:R-:W-:-:S06]  /*04f0*/  IMAD.WIDE.U32 R24, R4, 0x4, R22 ;  /* 0x0000000404187825 */ /* 0x000fcc00078e0016 */
[----:B------:R-:W4:Y:S01]  /*0500*/  LDG.E R24, desc[UR10][R24.64] ;  /* 0x0000000a18187981 */ /* 0x000f22000c1e1900 */
[----:B------:R-:W0:Y:S02]  /*0510*/  F2I.TRUNC.NTZ R21, R21 ;  /* 0x0000001500157305 */ /* 0x000e24000020f100 */
[----:B0-----:R-:W-:-:S05]  /*0520*/  I2FP.F32.S32 R27, R21 ;  /* 0x00000015001b7245 */ /* 0x001fca0000201400 */
[----:B--2---:R-:W-:Y:S01]  /*0530*/  FADD R19, R26, R27 ;  /* 0x0000001b1a137221 */ /* 0x004fe20000000000 */
[----:B------:R-:W-:-:S05]  /*0540*/  IMAD.WIDE.U32 R26, R20, 0x4, R22 ;  /* 0x00000004141a7825 */ /* 0x000fca00078e0016 */
[----:B------:R-:W3:Y:S01]  /*0550*/  F2I.TRUNC.NTZ R19, R19 ;  /* 0x0000001300137305 */ /* 0x000ee2000020f100 */
[----:B------:R0:W2:Y:S01]  /*0560*/  LDG.E R26, desc[UR10][R26.64] ;  /* 0x0000000a1a1a7981 */ /* 0x0000a2000c1e1900 */
[----:B---3--:R-:W-:-:S05]  /*0570*/  I2FP.F32.S32 R29, R19 ;  /* 0x00000013001d7245 */ /* 0x008fca0000201400 */
[----:B-----5:R-:W-:Y:S01]  /*0580*/  FADD R19, R28, R29 ;  /* 0x0000001d1c137221 */ /* 0x020fe20000000000 */
[----:B------:R-:W-:-:S05]  /*0590*/  IMAD.WIDE.U32 R28, R5, 0x4, R22 ;  /* 0x00000004051c7825 */ /* 0x000fca00078e0016 */
[----:B------:R-:W1:Y:S01]  /*05a0*/  F2I.TRUNC.NTZ R19, R19 ;  /* 0x0000001300137305 */ /* 0x000e62000020f100 */
[----:B------:R-:W3:Y:S01]  /*05b0*/  LDG.E R28, desc[UR10][R28.64] ;  /* 0x0000000a1c1c7981 */ /* 0x000ee2000c1e1900 */
[----:B-1----:R-:W-:-:S05]  /*05c0*/  I2FP.F32.S32 R21, R19 ;  /* 0x0000001300157245 */ /* 0x002fca0000201400 */
[----:B----4-:R-:W-:Y:S01]  /*05d0*/  FADD R21, R24, R21 ;  /* 0x0000001518157221 */ /* 0x010fe20000000000 */
[----:B------:R-:W-:-:S06]  /*05e0*/  IMAD.WIDE.U32 R24, R7, 0x4, R22 ;  /* 0x0000000407187825 */ /* 0x000fcc00078e0016 */
[----:B------:R1:W4:Y:S01]  /*05f0*/  LDG.E R24, desc[UR10][R24.64] ;  /* 0x0000000a18187981 */ /* 0x000322000c1e1900 */
[----:B------:R-:W0:Y:S02]  /*0600*/  F2I.TRUNC.NTZ R21, R21 ;  /* 0x0000001500157305 */ /* 0x000e24000020f100 */
[----:B0-----:R-:W-:-:S05]  /*0610*/  I2FP.F32.S32 R27, R21 ;  /* 0x00000015001b7245 */ /* 0x001fca0000201400 */
[----:B--2---:R-:W-:Y:S01]  /*0620*/  FADD R21, R26, R27 ;  /* 0x0000001b1a157221 */ /* 0x004fe20000000000 */
[----:B------:R-:W-:-:S05]  /*0630*/  IMAD.WIDE.U32 R26, R9, 0x4, R22 ;  /* 0x00000004091a7825 */ /* 0x000fca00078e0016 */
[----:B------:R-:W0:Y:S01]  /*0640*/  F2I.TRUNC.NTZ R21, R21 ;  /* 0x0000001500157305 */ /* 0x000e22000020f100 */
[----:B------:R-:W2:Y:S01]  /*0650*/  LDG.E R26, desc[UR10][R26.64] ;  /* 0x0000000a1a1a7981 */ /* 0x000ea2000c1e1900 */
[----:B0-----:R-:W-:-:S05]  /*0660*/  I2FP.F32.S32 R19, R21 ;  /* 0x0000001500137245 */ /* 0x001fca0000201400 */
[----:B---3--:R-:W-:Y:S01]  /*0670*/  FADD R19, R28, R19 ;  /* 0x000000131c137221 */ /* 0x008fe20000000000 */
[----:B------:R-:W-:-:S05]  /*0680*/  IMAD.WIDE.U32 R28, R11, 0x4, R22 ;  /* 0x000000040b1c7825 */ /* 0x000fca00078e0016 */
[----:B------:R-:W1:Y:S01]  /*0690*/  F2I.TRUNC.NTZ R19, R19 ;  /* 0x0000001300137305 */ /* 0x000e62000020f100 */
[----:B------:R-:W3:Y:S01]  /*06a0*/  LDG.E R28, desc[UR10][R28.64] ;  /* 0x0000000a1c1c7981 */ /* 0x000ee2000c1e1900 */
[----:B-1----:R-:W-:-:S05]  /*06b0*/  I2FP.F32.S32 R25, R19 ;  /* 0x0000001300197245 */ /* 0x002fca0000201400 */
[----:B----4-:R-:W-:Y:S01]  /*06c0*/  FADD R19, R24, R25 ;  /* 0x0000001918137221 */ /* 0x010fe20000000000 */
[----:B------:R-:W-:-:S06]  /*06d0*/  IMAD.WIDE.U32 R24, R13, 0x4, R22 ;  /* 0x000000040d187825 */ /* 0x000fcc00078e0016 */
[----:B------:R-:W4:Y:S01]  /*06e0*/  LDG.E R24, desc[UR10][R24.64] ;  /* 0x0000000a18187981 */ /* 0x000f22000c1e1900 */
[----:B------:R-:W-:-:S06]  /*06f0*/  IMAD.WIDE.U32 R22, R15, 0x4, R22 ;  /* 0x000000040f167825 */ /* 0x000fcc00078e0016 */
[----:B------:R-:W5:Y:S01]  /*0700*/  LDG.E R22, desc[UR10][R22.64] ;  /* 0x0000000a16167981 */ /* 0x000f62000c1e1900 */
[----:B------:R-:W0:Y:S01]  /*0710*/  F2I.TRUNC.NTZ R21, R19 ;  /* 0x0000001300157305 */ /* 0x000e22000020f100 */
[----:B------:R-:W-:Y:S01]  /*0720*/  UIADD3 UR8, UPT, UPT, UR8, 0x10, URZ ;  /* 0x0000001008087890 */ /* 0x000fe2000fffe0ff */
[C---:B------:R-:W-:Y:S02]  /*0730*/  LEA R17, R3.reuse, R17, 0x4 ;  /* 0x0000001103117211 */ /* 0x040fe400078e20ff */
[C---:B------:R-:W-:Y:S01]  /*0740*/  LEA R18, R3.reuse, R18, 0x4 ;  /* 0x0000001203127211 */ /* 0x040fe200078e20ff */
[----:B------:R-:W-:Y:S01]  /*0750*/  UISETP.NE.AND UP1, UPT, UR8, URZ, UPT ;  /* 0x000000ff0800728c */ /* 0x000fe2000bf25270 */
[C---:B------:R-:W-:Y:S02]  /*0760*/  LEA R6, R3.reuse, R6, 0x4 ;  /* 0x0000000603067211 */ /* 0x040fe400078e20ff */
[C---:B------:R-:W-:Y:S02]  /*0770*/  LEA R8, R3.reuse, R8, 0x4 ;  /* 0x0000000803087211 */ /* 0x040fe400078e20ff */
[----:B------:R-:W-:-:S02]  /*0780*/  LEA R10, R3, R10, 0x4 ;  /* 0x0000000a030a7211 */ /* 0x000fc400078e20ff */
[C---:B------:R-:W-:Y:S02]  /*0790*/  LEA R12, R3.reuse, R12, 0x4 ;  /* 0x0000000c030c7211 */ /* 0x040fe400078e20ff */
[C---:B------:R-:W-:Y:S02]  /*07a0*/  LEA R14, R3.reuse, R14, 0x4 ;  /* 0x0000000e030e7211 */ /* 0x040fe400078e20ff */
[----:B0-----:R-:W-:Y:S02]  /*07b0*/  I2FP.F32.S32 R21, R21 ;  /* 0x0000001500157245 */ /* 0x001fe40000201400 */
[C---:B------:R-:W-:Y:S02]  /*07c0*/  LEA R16, R3.reuse, R16, 0x4 ;  /* 0x0000001003107211 */ /* 0x040fe400078e20ff */
[C---:B------:R-:W-:Y:S02]  /*07d0*/  LEA R4, R3.reuse, R4, 0x4 ;  /* 0x0000000403047211 */ /* 0x040fe400078e20ff */
[----:B------:R-:W-:-:S02]  /*07e0*/  LEA R20, R3, R20, 0x4 ;  /* 0x0000001403147211 */ /* 0x000fc400078e20ff */
[C---:B------:R-:W-:Y:S02]  /*07f0*/  LEA R5, R3.reuse, R5, 0x4 ;  /* 0x0000000503057211 */ /* 0x040fe400078e20ff */
[C---:B------:R-:W-:Y:S02]  /*0800*/  LEA R7, R3.reuse, R7, 0x4 ;  /* 0x0000000703077211 */ /* 0x040fe400078e20ff */
[C---:B------:R-:W-:Y:S02]  /*0810*/  LEA R9, R3.reuse, R9, 0x4 ;  /* 0x0000000903097211 */ /* 0x040fe400078e20ff */
[C---:B------:R-:W-:Y:S02]  /*0820*/  LEA R11, R3.reuse, R11, 0x4 ;  /* 0x0000000b030b7211 */ /* 0x040fe400078e20ff */
[C---:B------:R-:W-:Y:S02]  /*0830*/  LEA R13, R3.reuse, R13, 0x4 ;  /* 0x0000000d030d7211 */ /* 0x040fe400078e20ff */
[----:B------:R-:W-:Y:S01]  /*0840*/  LEA R15, R3, R15, 0x4 ;  /* 0x0000000f030f7211 */ /* 0x000fe200078e20ff */
[----:B--2---:R-:W-:-:S06]  /*0850*/  FADD R21, R26, R21 ;  /* 0x000000151a157221 */ /* 0x004fcc0000000000 */
[----:B------:R-:W0:Y:S02]  /*0860*/  F2I.TRUNC.NTZ R21, R21 ;  /* 0x0000001500157305 */ /* 0x000e24000020f100 */
[----:B0-----:R-:W-:-:S05]  /*0870*/  I2FP.F32.S32 R27, R21 ;  /* 0x00000015001b7245 */ /* 0x001fca0000201400 */
[----:B---3--:R-:W-:-:S06]  /*0880*/  FADD R27, R28, R27 ;  /* 0x0000001b1c1b7221 */ /* 0x008fcc0000000000 */
[----:B------:R-:W0:Y:S02]  /*0890*/  F2I.TRUNC.NTZ R27, R27 ;  /* 0x0000001b001b7305 */ /* 0x000e24000020f100 */
[----:B0-----:R-:W-:-:S05]  /*08a0*/  I2FP.F32.S32 R29, R27 ;  /* 0x0000001b001d7245 */ /* 0x001fca0000201400 */
[----:B----4-:R-:W-:-:S06]  /*08b0*/  FADD R24, R24, R29 ;  /* 0x0000001d18187221 */ /* 0x010fcc0000000000 */
[----:B------:R-:W0:Y:S02]  /*08c0*/  F2I.TRUNC.NTZ R24, R24 ;  /* 0x0000001800187305 */ /* 0x000e24000020f100 */
[----:B0-----:R-:W-:-:S05]  /*08d0*/  I2FP.F32.S32 R19, R24 ;  /* 0x0000001800137245 */ /* 0x001fca0000201400 */
[----:B-----5:R-:W-:-:S06]  /*08e0*/  FADD R19, R22, R19 ;  /* 0x0000001316137221 */ /* 0x020fcc0000000000 */
[----:B------:R-:W0:Y:S01]  /*08f0*/  F2I.TRUNC.NTZ R19, R19 ;  /* 0x0000001300137305 */ /* 0x000e22000020f100 */
[----:B------:R-:W-:Y:S05]  /*0900*/  BRA.U UP1, `(.L_x_68) ;  /* 0xfffffff901707547 */ /* 0x000fea000b83ffff */
.L_x_67:
[----:B------:R-:W-:Y:S05]  /*0910*/  BRA.U !UP0, `(.L_x_66) ;  /* 0x00000005088c7547 */ /* 0x000fea000b800000 */
[----:B------:R-:W-:Y:S02]  /*0920*/  UISETP.GE.U32.AND UP0, UPT, UR7, 0x8, UPT ;  /* 0x000000080700788c */ /* 0x000fe4000bf06070 */
[----:B------:R-:W-:-:S04]  /*0930*/  ULOP3.LUT UR8, UR6, 0x7, URZ, 0xc0, !UPT ;  /* 0x0000000706087892 */ /* 0x000fc8000f8ec0ff */
[----:B------:R-:W-:-:S03]  /*0940*/  UISETP.NE.AND UP1, UPT, UR8, URZ, UPT ;  /* 0x000000ff0800728c */ /* 0x000fc6000bf25270 */
[----:B------:R-:W-:Y:S08]  /*0950*/  BRA.U !UP0, `(.L_x_69) ;  /* 0x0000000108c87547 */ /* 0x000ff0000b800000 */
[----:B------:R-:W1:Y:S01]  /*0960*/  LDC.64 R4, c[0x0][0x380] ;  /* 0x0000e000ff047b82 */ /* 0x000e620000000a00 */
[----:B------:R-:W-:-:S04]  /*0970*/  IMAD R7, R3, UR4, R2 ;  /* 0x0000000403077c24 */ /* 0x000fc8000f8e0202 */
[----:B-1----:R-:W-:-:S05]  /*0980*/  IMAD.WIDE.U32 R10, R7, 0x4, R4 ;  /* 0x00000004070a7825 */ /* 0x002fca00078e0004 */
[----:B------:R-:W2:Y:S01]  /*0990*/  LDG.E R6, desc[UR10][R10.64] ;  /* 0x0000000a0a067981 */ /* 0x000ea2000c1e1900 */
[----:B------:R-:W-:-:S05]  /*09a0*/  IADD3 R8, PT, PT, R7, R3, RZ ;  /* 0x0000000307087210 */ /* 0x000fca0007ffe0ff */
[----:B------:R-:W-:-:S05]  /*09b0*/  IMAD.WIDE.U32 R12, R8, 0x4, R4 ;  /* 0x00000004080c7825 */ /* 0x000fca00078e0004 */
[----:B------:R1:W3:Y:S01]  /*09c0*/  LDG.E R7, desc[UR10][R12.64] ;  /* 0x0000000a0c077981 */ /* 0x0002e2000c1e1900 */
[----:B------:R-:W-:-:S05]  /*09d0*/  IADD3 R9, PT, PT, R8, R3, RZ ;  /* 0x0000000308097210 */ /* 0x000fca0007ffe0ff */
[----:B------:R-:W-:-:S05]  /*09e0*/  IMAD.WIDE.U32 R14, R9, 0x4, R4 ;  /* 0x00000004090e7825 */ /* 0x000fca00078e0004 */
[----:B------:R4:W5:Y:S01]  /*09f0*/  LDG.E R8, desc[UR10][R14.64] ;  /* 0x0000000a0e087981 */ /* 0x000962000c1e1900 */
[----:B------:R-:W-:-:S05]  /*0a00*/  IADD3 R18, PT, PT, R9, R3, RZ ;  /* 0x0000000309127210 */ /* 0x000fca0007ffe0ff */
[----:B------:R-:W-:-:S05]  /*0a10*/  IMAD.WIDE.U32 R16, R18, 0x4, R4 ;  /* 0x0000000412107825 */ /* 0x000fca00078e0004 */
[----:B------:R-:W5:Y:S01]  /*0a20*/  LDG.E R9, desc[UR10][R16.64] ;  /* 0x0000000a10097981 */ /* 0x000f62000c1e1900 */
[----:B------:R-:W-:-:S05]  /*0a30*/  IADD3 R18, PT, PT, R18, R3, RZ ;  /* 0x0000000312127210 */ /* 0x000fca0007ffe0ff */
[----:B------:R-:W-:-:S05]  /*0a40*/  IMAD.WIDE.U32 R20, R18, 0x4, R4 ;  /* 0x0000000412147825 */ /* 0x000fca00078e0004 */
[----:B------:R-:W5:Y:S01]  /*0a50*/  LDG.E R10, desc[UR10][R20.64] ;  /* 0x0000000a140a7981 */ /* 0x000f62000c1e1900 */
[----:B------:R-:W-:-:S05]  /*0a60*/  IADD3 R18, PT, PT, R18, R3, RZ ;  /* 0x0000000312127210 */ /* 0x000fca0007ffe0ff */
[----:B------:R-:W-:-:S05]  /*0a70*/  IMAD.WIDE.U32 R22, R18, 0x4, R4 ;  /* 0x0000000412167825 */ /* 0x000fca00078e0004 */
[----:B------:R-:W5:Y:S01]  /*0a80*/  LDG.E R11, desc[UR10][R22.64] ;  /* 0x0000000a160b7981 */ /* 0x000f62000c1e1900 */
[----:B------:R-:W-:-:S05]  /*0a90*/  IADD3 R18, PT, PT, R18, R3, RZ ;  /* 0x0000000312127210 */ /* 0x000fca0007ffe0ff */
[----:B-1----:R-:W-:-:S06]  /*0aa0*/  IMAD.WIDE.U32 R12, R18, 0x4, R4 ;  /* 0x00000004120c7825 */ /* 0x002fcc00078e0004 */
[----:B------:R-:W5:Y:S01]  /*0ab0*/  LDG.E R12, desc[UR10][R12.64] ;  /* 0x0000000a0c0c7981 */ /* 0x000f62000c1e1900 */
[----:B----4-:R-:W-:-:S05]  /*0ac0*/  IADD3 R15, PT, PT, R18, R3, RZ ;  /* 0x00000003120f7210 */ /* 0x010fca0007ffe0ff */
[----:B------:R-:W-:-:S06]  /*0ad0*/  IMAD.WIDE.U32 R4, R15, 0x4, R4 ;  /* 0x000000040f047825 */ /* 0x000fcc00078e0004 */
[----:B------:R1:W4:Y:S01]  /*0ae0*/  LDG.E R4, desc[UR10][R4.64] ;  /* 0x0000000a04047981 */ /* 0x000322000c1e1900 */
[----:B0-----:R-:W-:Y:S01]  /*0af0*/  I2FP.F32.S32 R19, R19 ;  /* 0x0000001300137245 */ /* 0x001fe20000201400 */
[----:B------:R-:W-:-:S04]  /*0b00*/  UIADD3 UR4, UPT, UPT, UR4, 0x8, URZ ;  /* 0x0000000804047890 */ /* 0x000fc8000fffe0ff */
[----:B--2---:R-:W-:-:S06]  /*0b10*/  FADD R6, R6, R19 ;  /* 0x0000001306067221 */ /* 0x004fcc0000000000 */
[----:B------:R-:W0:Y:S02]  /*0b20*/  F2I.TRUNC.NTZ R6, R6 ;  /* 0x0000000600067305 */ /* 0x000e24000020f100 */
[----:B0-----:R-:W-:-:S05]  /*0b30*/  I2FP.F32.S32 R14, R6 ;  /* 0x00000006000e7245 */ /* 0x001fca0000201400 */
[----:B---3--:R-:W-:-:S06]  /*0b40*/  FADD R7, R7, R14 ;  /* 0x0000000e07077221 */ /* 0x008fcc0000000000 */
[----:B------:R-:W0:Y:S02]  /*0b50*/  F2I.TRUNC.NTZ R7, R7 ;  /* 0x0000000700077305 */ /* 0x000e24000020f100 */
[----:B0-----:R-:W-:-:S05]  /*0b60*/  I2FP.F32.S32 R15, R7 ;  /* 0x00000007000f7245 */ /* 0x001fca0000201400 */
[----:B-----5:R-:W-:-:S06]  /*0b70*/  FADD R8, R8, R15 ;  /* 0x0000000f08087221 */ /* 0x020fcc0000000000 */
[----:B------:R-:W0:Y:S02]  /*0b80*/  F2I.TRUNC.NTZ R8, R8 ;  /* 0x0000000800087305 */ /* 0x000e24000020f100 */
[----:B0-----:R-:W-:-:S05]  /*0b90*/  I2FP.F32.S32 R14, R8 ;  /* 0x00000008000e7245 */ /* 0x001fca0000201400 */
[----:B------:R-:W-:-:S06]  /*0ba0*/  FADD R9, R9, R14 ;  /* 0x0000000e09097221 */ /* 0x000fcc0000000000 */
[----:B------:R-:W1:Y:S02]  /*0bb0*/  F2I.TRUNC.NTZ R9, R9 ;  /* 0x0000000900097305 */ /* 0x000e64000020f100 */
[----:B-1----:R-:W-:-:S05]  /*0bc0*/  I2FP.F32.S32 R5, R9 ;  /* 0x0000000900057245 */ /* 0x002fca0000201400 */
[----:B------:R-:W-:-:S06]  /*0bd0*/  FADD R5, R10, R5 ;  /* 0x000000050a057221 */ /* 0x000fcc0000000000 */
[----:B------:R-:W0:Y:S02]  /*0be0*/  F2I.TRUNC.NTZ R5, R5 ;  /* 0x0000000500057305 */ /* 0x000e24000020f100 */
[----:B0-----:R-:W-:-:S05]  /*0bf0*/  I2FP.F32.S32 R6, R5 ;  /* 0x0000000500067245 */ /* 0x001fca0000201400 */
[----:B------:R-:W-:-:S06]  /*0c00*/  FADD R6, R11, R6 ;  /* 0x000000060b067221 */ /* 0x000fcc0000000000 */
[----:B------:R-:W0:Y:S02]  /*0c10*/  F2I.TRUNC.NTZ R6, R6 ;  /* 0x0000000600067305 */ /* 0x000e24000020f100 */
[----:B0-----:R-:W-:-:S05]  /*0c20*/  I2FP.F32.S32 R7, R6 ;  /* 0x0000000600077245 */ /* 0x001fca0000201400 */
[----:B------:R-:W-:-:S06]  /*0c30*/  FADD R7, R12, R7 ;  /* 0x000000070c077221 */ /* 0x000fcc0000000000 */
[----:B------:R-:W0:Y:S02]  /*0c40*/  F2I.TRUNC.NTZ R7, R7 ;  /* 0x0000000700077305 */ /* 0x000e24000020f100 */
[----:B0-----:R-:W-:-:S05]  /*0c50*/  I2FP.F32.S32 R11, R7 ;  /* 0x00000007000b7245 */ /* 0x001fca0000201400 */
[----:B----4-:R-:W-:-:S04]  /*0c60*/  FADD R4, R4, R11 ;  /* 0x0000000b04047221 */ /* 0x010fc80000000000 */
[----:B------:R1:W2:Y:S03]  /*0c70*/  F2I.TRUNC.NTZ R19, R4 ;  /* 0x0000000400137305 */ /* 0x0002a6000020f100 */
.L_x_69:
[----:B------:R-:W-:Y:S05]  /*0c80*/  BRA.U !UP1, `(.L_x_66) ;  /* 0x0000000109b07547 */ /* 0x000fea000b800000 */
[----:B------:R-:W-:Y:S02]  /*0c90*/  UISETP.GE.U32.AND UP0, UPT, UR8, 0x4, UPT ;  /* 0x000000040800788c */ /* 0x000fe4000bf06070 */
[----:B------:R-:W-:-:S04]  /*0ca0*/  ULOP3.LUT UR6, UR6, 0x3, URZ, 0xc0, !UPT ;  /* 0x0000000306067892 */ /* 0x000fc8000f8ec0ff */
[----:B------:R-:W-:-:S03]  /*0cb0*/  UISETP.NE.AND UP1, UPT, UR6, URZ, UPT ;  /* 0x000000ff0600728c */ /* 0x000fc6000bf25270 */
[----:B------:R-:W-:Y:S08]  /*0cc0*/  BRA.U !UP0, `(.L_x_70) ;  /* 0x0000000108687547 */ /* 0x000ff0000b800000 */
[----:B-1----:R-:W1:Y:S01]  /*0cd0*/  LDC.64 R4, c[0x0][0x380] ;  /* 0x0000e000ff047b82 */ /* 0x002e620000000a00 */
[----:B------:R-:W-:-:S04]  /*0ce0*/  IMAD R8, R3, UR4, R2 ;  /* 0x0000000403087c24 */ /* 0x000fc8000f8e0202 */
[----:B-1----:R-:W-:-:S06]  /*0cf0*/  IMAD.WIDE.U32 R6, R8, 0x4, R4 ;  /* 0x0000000408067825 */ /* 0x002fcc00078e0004 */
[----:B------:R-:W3:Y:S01]  /*0d00*/  LDG.E R6, desc[UR10][R6.64] ;  /* 0x0000000a06067981 */ /* 0x000ee2000c1e1900 */
[----:B------:R-:W-:-:S05]  /*0d10*/  IADD3 R10, PT, PT, R8, R3, RZ ;  /* 0x00000003080a7210 */ /* 0x000fca0007ffe0ff */
[----:B------:R-:W-:-:S06]  /*0d20*/  IMAD.WIDE.U32 R8, R10, 0x4, R4 ;  /* 0x000000040a087825 */ /* 0x000fcc00078e0004 */
[----:B------:R-:W4:Y:S01]  /*0d30*/  LDG.E R8, desc[UR10][R8.64] ;  /* 0x0000000a08087981 */ /* 0x000f22000c1e1900 */
[----:B------:R-:W-:-:S05]  /*0d40*/  IADD3 R12, PT, PT, R10, R3, RZ ;  /* 0x000000030a0c7210 */ /* 0x000fca0007ffe0ff */
[----:B------:R-:W-:-:S06]  /*0d50*/  IMAD.WIDE.U32 R10, R12, 0x4, R4 ;  /* 0x000000040c0a7825 */ /* 0x000fcc00078e0004 */
[----:B------:R-:W5:Y:S01]  /*0d60*/  LDG.E R10, desc[UR10][R10.64] ;  /* 0x0000000a0a0a7981 */ /* 0x000f62000c1e1900 */
[----:B------:R-:W-:-:S05]  /*0d70*/  IADD3 R13, PT, PT, R12, R3, RZ ;  /* 0x000000030c0d7210 */ /* 0x000fca0007ffe0ff */
[----:B------:R-:W-:-:S06]  /*0d80*/  IMAD.WIDE.U32 R4, R13, 0x4, R4 ;  /* 0x000000040d047825 */ /* 0x000fcc00078e0004 */
[----:B------:R-:W5:Y:S01]  /*0d90*/  LDG.E R4, desc[UR10][R4.64] ;  /* 0x0000000a04047981 */ /* 0x000f62000c1e1900 */
[----:B0-2---:R-:W-:Y:S01]  /*0da0*/  I2FP.F32.S32 R19, R19 ;  /* 0x0000001300137245 */ /* 0x005fe20000201400 */
[----:B------:R-:W-:-:S04]  /*0db0*/  UIADD3 UR4, UPT, UPT, UR4, 0x4, URZ ;  /* 0x0000000404047890 */ /* 0x000fc8000fffe0ff */
[----:B---3--:R-:W-:-:S06]  /*0dc0*/  FADD R6, R6, R19 ;  /* 0x0000001306067221 */ /* 0x008fcc0000000000 */
[----:B------:R-:W0:Y:S02]  /*0dd0*/  F2I.TRUNC.NTZ R6, R6 ;  /* 0x0000000600067305 */ /* 0x000e24000020f100 */
[----:B0-----:R-:W-:-:S05]  /*0de0*/  I2FP.F32.S32 R7, R6 ;  /* 0x0000000600077245 */ /* 0x001fca0000201400 */
[----:B----4-:R-:W-:-:S06]  /*0df0*/  FADD R7, R8, R7 ;  /* 0x0000000708077221 */ /* 0x010fcc0000000000 */
[----:B------:R-:W0:Y:S02]  /*0e00*/  F2I.TRUNC.NTZ R7, R7 ;  /* 0x0000000700077305 */ /* 0x000e24000020f100 */
[----:B0-----:R-:W-:-:S05]  /*0e10*/  I2FP.F32.S32 R9, R7 ;  /* 0x0000000700097245 */ /* 0x001fca0000201400 */
[----:B-----5:R-:W-:-:S06]  /*0e20*/  FADD R9, R10, R9 ;  /* 0x000000090a097221 */ /* 0x020fcc0000000000 */
[----:B------:R-:W0:Y:S02]  /*0e30*/  F2I.TRUNC.NTZ R9, R9 ;  /* 0x0000000900097305 */ /* 0x000e24000020f100 */
[----:B0-----:R-:W-:-:S05]  /*0e40*/  I2FP.F32.S32 R11, R9 ;  /* 0x00000009000b7245 */ /* 0x001fca0000201400 */
[----:B------:R-:W-:-:S04]  /*0e50*/  FADD R4, R4, R11 ;  /* 0x0000000b04047221 */ /* 0x000fc80000000000 */
[----:B------:R3:W4:Y:S03]  /*0e60*/  F2I.TRUNC.NTZ R19, R4 ;  /* 0x0000000400137305 */ /* 0x000726000020f100 */
.L_x_70:
[----:B------:R-:W-:Y:S05]  /*0e70*/  BRA.U !UP1, `(.L_x_66) ;  /* 0x0000000109347547 */ /* 0x000fea000b800000 */
[----:B------:R-:W0:Y:S01]  /*0e80*/  LDC.64 R6, c[0x0][0x380] ;  /* 0x0000e000ff067b82 */ /* 0x000e220000000a00 */
[----:B------:R-:W-:Y:S01]  /*0e90*/  IMAD R0, R3, UR4, R0 ;  /* 0x0000000403007c24 */ /* 0x000fe2000f8e0200 */
[----:B------:R-:W-:-:S04]  /*0ea0*/  UIADD3 UR6, UPT, UPT, -UR6, URZ, URZ ;  /* 0x000000ff06067290 */ /* 0x000fc8000fffe1ff */
[----:B------:R-:W-:-:S08]  /*0eb0*/  IADD3 R0, PT, PT, R0, UR5, RZ ;  /* 0x0000000500007c10 */ /* 0x000fd0000fffe0ff */
.L_x_71:
[----:B01-3--:R-:W-:-:S06]  /*0ec0*/  IMAD.WIDE.U32 R4, R0, 0x4, R6 ;  /* 0x0000000400047825 */ /* 0x00bfcc00078e0006 */
[----:B------:R-:W3:Y:S01]  /*0ed0*/  LDG.E R4, desc[UR10][R4.64] ;  /* 0x0000000a04047981 */ /* 0x000ee2000c1e1900 */
[----:B--2-4-:R-:W-:Y:S01]  /*0ee0*/  I2FP.F32.S32 R19, R19 ;  /* 0x0000001300137245 */ /* 0x014fe20000201400 */
[----:B------:R-:W-:Y:S01]  /*0ef0*/  UIADD3 UR6, UPT, UPT, UR6, 0x1, URZ ;  /* 0x0000000106067890 */ /* 0x000fe2000fffe0ff */
[----:B------:R-:W-:-:S03]  /*0f00*/  IADD3 R0, PT, PT, R0, R3, RZ ;  /* 0x0000000300007210 */ /* 0x000fc60007ffe0ff */
[----:B------:R-:W-:Y:S01]  /*0f10*/  UISETP.NE.AND UP0, UPT, UR6, URZ, UPT ;  /* 0x000000ff0600728c */ /* 0x000fe2000bf05270 */
[----:B---3--:R-:W-:-:S06]  /*0f20*/  FADD R19, R19, R4 ;  /* 0x0000000413137221 */ /* 0x008fcc0000000000 */
[----:B------:R-:W0:Y:S02]  /*0f30*/  F2I.TRUNC.NTZ R19, R19 ;  /* 0x0000001300137305 */ /* 0x000e24000020f100 */
[----:B------:R-:W-:Y:S05]  /*0f40*/  BRA.U UP0, `(.L_x_71) ;  /* 0xfffffffd00dc7547 */ /* 0x000fea000b83ffff */
.L_x_66:
[----:B-1-3--:R-:W1:Y:S02]  /*0f50*/  LDC.64 R4, c[0x0][0x388] ;  /* 0x0000e200ff047b82 */ /* 0x00ae640000000a00 */
[----:B-1----:R-:W-:-:S05]  /*0f60*/  IMAD.WIDE.U32 R2, R2, 0x4, R4 ;  /* 0x0000000402027825 */ /* 0x002fca00078e0004 */
[----:B0-2-4-:R-:W-:Y:S01]  /*0f70*/  STG.E desc[UR10][R2.64], R19 ;  /* 0x0000001302007986 */ /* 0x015fe2000c10190a */
[----:B------:R-:W-:Y:S05]  /*0f80*/  EXIT ;  /* 0x000000000000794d */ /* 0x000fea0003800000 */
.L_x_72:
        /* <DEDUP_REMOVED lines=15> */
.L_x_83:


//--------------------- .text._Z8calcFreqPiS_S_Pfiii --------------------------
	.section	.text._Z8calcFreqPiS_S_Pfiii,"ax",@progbits
	.align	128
        .global         _Z8calcFreqPiS_S_Pfiii
        .type           _Z8calcFreqPiS_S_Pfiii,@function
        .size           _Z8calcFreqPiS_S_Pfiii,(.L_x_84 - _Z8calcFreqPiS_S_Pfiii)
        .other          _Z8calcFreqPiS_S_Pfiii,@"STO_CUDA_ENTRY STV_DEFAULT"
_Z8calcFreqPiS_S_Pfiii:
.text._Z8calcFreqPiS_S_Pfiii:
[----:B------:R-:W-:Y:S08]  /*0000*/  LDC R1, c[0x0][0x37c] ;  /* 0x0000df00ff017b82 */ /* 0x000ff00000000800 */
[----:B------:R-:W-:Y:S01]  /*0010*/  S2UR UR4, SR_CTAID.X ;  /* 0x00000000000479c3 */ /* 0x000fe20000002500 */
[----:B------:R-:W0:Y:S01]  /*0020*/  S2R R5, SR_TID.X ;  /* 0x0000000000057919 */ /* 0x000e220000002100 */
[----:B------:R-:W1:Y:S01]  /*0030*/  LDCU UR5, c[0x0][0x374] ;  /* 0x00006e80ff0577ac */ /* 0x000e620008000800 */
[----:B------:R-:W2:Y:S05]  /*0040*/  LDCU UR6, c[0x0][0x378] ;  /* 0x00006f00ff0677ac */ /* 0x000eaa0008000800 */
[----:B------:R-:W1:Y:S01]  /*0050*/  S2UR UR7, SR_CTAID.Y ;  /* 0x00000000000779c3 */ /* 0x000e620000002600 */
[----:B------:R-:W3:Y:S07]  /*0060*/  LDCU.64 UR10, c[0x0][0x358] ;  /* 0x00006b00ff0a77ac */ /* 0x000eee0008000a00 */
[----:B------:R-:W2:Y:S08]  /*0070*/  S2UR UR8, SR_CTAID.Z ;  /* 0x00000000000879c3 */ /* 0x000eb00000002700 */
[----:B------:R-:W0:Y:S01]  /*0080*/  LDC R0, c[0x0][0x360] ;  /* 0x0000d800ff007b82 */ /* 0x000e220000000800 */
[----:B-1----:R-:W-:-:S07]  /*0090*/  UIMAD UR4, UR4, UR5, UR7 ;  /* 0x00000005040472a4 */ /* 0x002fce000f8e0207 */
[----:B------:R-:W1:Y:S01]  /*00a0*/  LDC.64 R2, c[0x0][0x380] ;  /* 0x0000e000ff027b82 */ /* 0x000e620000000a00 */
[----:B--2---:R-:W-:-:S06]  /*00b0*/  UIMAD UR4, UR4, UR6, UR8 ;  /* 0x00000006040472a4 */ /* 0x004fcc000f8e0208 */
[----:B0-----:R-:W-:-:S05]  /*00c0*/  IMAD R0, R0, UR4, R5 ;  /* 0x0000000400007c24 */ /* 0x001fca000f8e0205 */
[----:B------:R-:W0:Y:S01]  /*00d0*/  LDCU UR4, c[0x0][0x3a0] ;  /* 0x00007400ff0477ac */ /* 0x000e220008000800 */
[----:B-1----:R-:W-:-:S05]  /*00e0*/  IMAD.WIDE.U32 R2, R0, 0x4, R2 ;  /* 0x0000000400027825 */ /* 0x002fca00078e0002 */
[----:B---3--:R1:W5:Y:S01]  /*00f0*/  LDG.E R16, desc[UR10][R2.64] ;  /* 0x0000000a02107981 */ /* 0x008362000c1e1900 */
[----:B0-----:R-:W-:-:S06]  /*0100*/  UIADD3 UR4, UPT, UPT, UR4, -0x1, URZ ;  /* 0xffffffff04047890 */ /* 0x001fcc000fffe0ff */
[----:B------:R-:W-:-:S13]  /*0110*/  ISETP.GE.U32.AND P0, PT, R0, UR4, PT ;  /* 0x0000000400007c0c */ /* 0x000fda000bf06070 */
[----:B------:R1:W5:Y:S01]  /*0120*/  @!P0 LDG.E R17, desc[UR10][R2.64+0x4] ;  /* 0x0000040a02118981 */ /* 0x000362000c1e1900 */
[----:B------:R-:W-:Y:S04]  /*0130*/  BSSY.RECONVERGENT B0, `(.L_x_73) ;  /* 0x0000007000007945 */ /* 0x000fe80003800200 */
[----:B------:R-:W-:Y:S05]  /*0140*/  @!P0 BRA `(.L_x_74) ;  /* 0x0000000000148947 */ /* 0x000fea0003800000 */
[----:B------:R-:W-:-:S13]  /*0150*/  ISETP.NE.AND P0, PT, R0, UR4, PT ;  /* 0x0000000400007c0c */ /* 0x000fda000bf05270 */
[----:B------:R-:W-:Y:S05]  /*0160*/  @P0 EXIT ;  /* 0x000000000000094d */ /* 0x000fea0003800000 */
[----:B------:R-:W0:Y:S02]  /*0170*/  LDCU UR5, c[0x0][0x3a4] ;  /* 0x00007480ff0577ac */ /* 0x000e240008000800 */
[----:B0-----:R-:W-:-:S06]  /*0180*/  UIADD3 UR5, UPT, UPT, UR5, -0x1, URZ ;  /* 0xffffffff05057890 */ /* 0x001fcc000fffe0ff */
[----:B-----5:R-:W-:-:S07]  /*0190*/  MOV R17, UR5 ;  /* 0x0000000500117c02 */ /* 0x020fce0008000f00 */
.L_x_74:
[----:B------:R-:W-:Y:S05]  /*01a0*/  BSYNC.RECONVERGENT B0 ;  /* 0x0000000000007941 */ /* 0x000fea0003800200 */
.L_x_73:
[----:B-----5:R-:W-:-:S13]  /*01b0*/  ISETP.GE.AND P0, PT, R16, R17, PT ;  /* 0x000000111000720c */ /* 0x020fda0003f06270 */
[----:B------:R-:W-:Y:S05]  /*01c0*/  @P0 EXIT ;  /* 0x000000000000094d */ /* 0x000fea0003800000 */
[----:B-1----:R-:W-:Y:S01]  /*01d0*/  IADD3 R2, PT, PT, -R16, R17, RZ ;  /* 0x0000001110027210 */ /* 0x002fe20007ffe1ff */
[----:B------:R-:W0:Y:S01]  /*01e0*/  LDCU UR4, c[0x0][0x3a8] ;  /* 0x00007500ff0477ac */ /* 0x000e220008000800 */
[----:B------:R-:W-:Y:S02]  /*01f0*/  BSSY.RECONVERGENT B0, `(.L_x_75) ;  /* 0x0000016000007945 */ /* 0x000fe40003800200 */
[----:B------:R-:W-:Y:S02]  /*0200*/  LOP3.LUT P0, R3, R2, 0x3, RZ, 0xc0, !PT ;  /* 0x0000000302037812 */ /* 0x000fe4000780c0ff */
[----:B------:R-:W-:-:S11]  /*0210*/  MOV R2, R16 ;  /* 0x0000001000027202 */ /* 0x000fd60000000f00 */
[----:B------:R-:W-:Y:S05]  /*0220*/  @!P0 BRA `(.L_x_76) ;  /* 0x0000000000488947 */ /* 0x000fea0003800000 */
[----:B------:R-:W1:Y:S01]  /*0230*/  LDC.64 R4, c[0x0][0x390] ;  /* 0x0000e400ff047b82 */ /* 0x000e620000000a00 */
[----:B------:R-:W-:Y:S02]  /*0240*/  IADD3 R3, PT, PT, -R3, RZ, RZ ;  /* 0x000000ff03037210 */ /* 0x000fe40007ffe1ff */
[----:B------:R-:W-:-:S05]  /*0250*/  MOV R2, R16 ;  /* 0x0000001000027202 */ /* 0x000fca0000000f00 */
[----:B------:R-:W2:Y:S08]  /*0260*/  LDC.64 R6, c[0x0][0x398] ;  /* 0x0000e600ff067b82 */ /* 0x000eb00000000a00 */
[----:B------:R-:W3:Y:S02]  /*0270*/  LDC.64 R8, c[0x0][0x388] ;  /* 0x0000e200ff087b82 */ /* 0x000ee40000000a00 */
.L_x_77:
[----:B---3--:R-:W-:-:S06]  /*0280*/  IMAD.WIDE R10, R2, 0x4, R8 ;  /* 0x00000004020a7825 */ /* 0x008fcc00078e0208 */
[----:B------:R-:W1:Y:S02]  /*0290*/  LDG.E R11, desc[UR10][R10.64] ;  /* 0x0000000a0a0b7981 */ /* 0x000e64000c1e1900 */
[----:B-1----:R-:W-:-:S06]  /*02a0*/  IMAD.WIDE R12, R11, 0x4, R4 ;  /* 0x000000040b0c7825 */ /* 0x002fcc00078e0204 */
[----:B------:R-:W0:Y:S02]  /*02b0*/  LDG.E R13, desc[UR10][R12.64+-0x4] ;  /* 0xfffffc0a0c0d7981 */ /* 0x000e24000c1e1900 */
[----:B0---4-:R-:W-:-:S04]  /*02c0*/  IMAD R15, R0, UR4, R13 ;  /* 0x00000004000f7c24 */ /* 0x011fc8000f8e020d */
[----:B--2---:R-:W-:-:S05]  /*02d0*/  IMAD.WIDE.U32 R14, R15, 0x4, R6 ;  /* 0x000000040f0e7825 */ /* 0x004fca00078e0006 */
[----:B------:R-:W2:Y:S01]  /*02e0*/  LDG.E R18, desc[UR10][R14.64] ;  /* 0x0000000a0e127981 */ /* 0x000ea2000c1e1900 */
[----:B------:R-:W-:Y:S02]  /*02f0*/  IADD3 R3, PT, PT, R3, 0x1, RZ ;  /* 0x0000000103037810 */ /* 0x000fe40007ffe0ff */
[----:B------:R-:W-:Y:S02]  /*0300*/  IADD3 R2, PT, PT, R2, 0x1, RZ ;  /* 0x0000000102027810 */ /* 0x000fe40007ffe0ff */
[----:B------:R-:W-:Y:S01]  /*0310*/  ISETP.NE.AND P0, PT, R3, RZ, PT ;  /* 0x000000ff0300720c */ /* 0x000fe20003f05270 */
[----:B--2---:R-:W-:-:S05]  /*0320*/  FADD R19, R18, 1 ;  /* 0x3f80000012137421 */ /* 0x004fca0000000000 */
[----:B------:R4:W-:Y:S07]  /*0330*/  STG.E desc[UR10][R14.64], R19 ;  /* 0x000000130e007986 */ /* 0x0009ee000c10190a */
[----:B------:R-:W-:Y:S05]  /*0340*/  @P0 BRA `(.L_x_77) ;  /* 0xfffffffc00cc0947 */ /* 0x000fea000383ffff */
.L_x_76:
[----:B0-----:R-:W-:Y:S05]  /*0350*/  BSYNC.RECONVERGENT B0 ;  /* 0x0000000000007941 */ /* 0x001fea0003800200 */
.L_x_75:
[----:B------:R-:W-:-:S04]  /*0360*/  IADD3 R3, PT, PT, R16, -R17, RZ ;  /* 0x8000001110037210 */ /* 0x000fc80007ffe0ff */
[----:B------:R-:W-:-:S13]  /*0370*/  ISETP.GT.U32.AND P0, PT, R3, -0x4, PT ;  /* 0xfffffffc0300780c */ /* 0x000fda0003f04070 */
[----:B------:R-:W-:Y:S05]  /*0380*/  @P0 EXIT ;  /* 0x000000000000094d */ /* 0x000fea0003800000 */
[----:B------:R-:W0:Y:S01]  /*0390*/  LDCU.64 UR4, c[0x0][0x388] ;  /* 0x00007100ff0477ac */ /* 0x000e220008000a00 */
[----:B------:R-:W-:Y:S01]  /*03a0*/  IADD3 R3, PT, PT, R2, -R17, RZ ;  /* 0x8000001102037210 */ /* 0x000fe20007ffe0ff */
[----:B------:R-:W1:Y:S01]  /*03b0*/  LDCU UR6, c[0x0][0x3a8] ;  /* 0x00007500ff0677ac */ /* 0x000e620008000800 */
[----:B0-----:R-:W-:-:S04]  /*03c0*/  UIADD3 UR4, UP0, UPT, UR4, 0x8, URZ ;  /* 0x0000000804047890 */ /* 0x001fc8000ff1e0ff */
[----:B-1----:R-:W-:-:S12]  /*03d0*/  UIADD3.X UR5, UPT, UPT, URZ, UR5, URZ, UP0, !UPT ;  /* 0x00000005ff057290 */ /* 0x002fd800087fe4ff */
.L_x_78:
[----:B------:R-:W-:Y:S01]  /*03e0*/  MOV R6, UR4 ;  /* 0x0000000400067c02 */ /* 0x000fe20008000f00 */
[----:B0-----:R-:W0:Y:S01]  /*03f0*/  LDC.64 R4, c[0x0][0x390] ;  /* 0x0000e400ff047b82 */ /* 0x001e220000000a00 */
[----:B------:R-:W-:-:S03]  /*0400*/  MOV R7, UR5 ;  /* 0x0000000500077c02 */ /* 0x000fc60008000f00 */
[----:B------:R-:W-:-:S04]  /*0410*/  IMAD.WIDE R6, R2, 0x4, R6 ;  /* 0x0000000402067825 */ /* 0x000fc800078e0206 */
[----:B------:R-:W1:Y:S01]  /*0420*/  LDC.64 R8, c[0x0][0x398] ;  /* 0x0000e600ff087b82 */ /* 0x000e620000000a00 */
[----:B------:R-:W0:Y:S02]  /*0430*/  LDG.E R11, desc[UR10][R6.64+-0x8] ;  /* 0xfffff80a060b7981 */ /* 0x000e24000c1e1900 */
[----:B0-----:R-:W-:-:S06]  /*0440*/  IMAD.WIDE R10, R11, 0x4, R4 ;  /* 0x000000040b0a7825 */ /* 0x001fcc00078e0204 */
[----:B------:R-:W2:Y:S02]  /*0450*/  LDG.E R11, desc[UR10][R10.64+-0x4] ;  /* 0xfffffc0a0a0b7981 */ /* 0x000ea4000c1e1900 */
[----:B--2---:R-:W-:-:S04]  /*0460*/  IMAD R13, R0, UR6, R11 ;  /* 0x00000006000d7c24 */ /* 0x004fc8000f8e020b */
[----:B-1----:R-:W-:-:S05]  /*0470*/  IMAD.WIDE.U32 R12, R13, 0x4, R8 ;  /* 0x000000040d0c7825 */ /* 0x002fca00078e0008 */
[----:B----4-:R-:W2:Y:S02]  /*0480*/  LDG.E R14, desc[UR10][R12.64] ;  /* 0x0000000a0c0e7981 */ /* 0x010ea4000c1e1900 */
[----:B--2---:R-:W-:-:S05]  /*0490*/  FADD R19, R14, 1 ;  /* 0x3f8000000e137421 */ /* 0x004fca0000000000 */
[----:B------:R0:W-:Y:S04]  /*04a0*/  STG.E desc[UR10][R12.64], R19 ;  /* 0x000000130c007986 */ /* 0x0001e8000c10190a */
[----:B------:R-:W2:Y:S02]  /*04b0*/  LDG.E R15, desc[UR10][R6.64+-0x4] ;  /* 0xfffffc0a060f7981 */ /* 0x000ea4000c1e1900 */
[----:B--2---:R-:W-:-:S06]  /*04c0*/  IMAD.WIDE R14, R15, 0x4, R4 ;  /* 0x000000040f0e7825 */ /* 0x004fcc00078e0204 */
[----:B------:R-:W2:Y:S02]  /*04d0*/  LDG.E R15, desc[UR10][R14.64+-0x4] ;  /* 0xfffffc0a0e0f7981 */ /* 0x000ea4000c1e1900 */
[----:B--2---:R-:W-:-:S04]  /*04e0*/  IMAD R17, R0, UR6, R15 ;  /* 0x0000000600117c24 */ /* 0x004fc8000f8e020f */
[----:B------:R-:W-:-:S05]  /*04f0*/  IMAD.WIDE.U32 R10, R17, 0x4, R8 ;  /* 0x00000004110a7825 */ /* 0x000fca00078e0008 */
[----:B------:R-:W2:Y:S02]  /*0500*/  LDG.E R16, desc[UR10][R10.64] ;  /* 0x0000000a0a107981 */ /* 0x000ea4000c1e1900 */
[----:B--2---:R-:W-:-:S05]  /*0510*/  FADD R21, R16, 1 ;  /* 0x3f80000010157421 */ /* 0x004fca0000000000 */
[----:B------:R1:W-:Y:S04]  /*0520*/  STG.E desc[UR10][R10.64], R21 ;  /* 0x000000150a007986 */ /* 0x0003e8000c10190a */
[----:B------:R-:W2:Y:S02]  /*0530*/  LDG.E R17, desc[UR10][R6.64] ;  /* 0x0000000a06117981 */ /* 0x000ea4000c1e1900 */
[----:B--2---:R-:W-:-:S06]  /*0540*/  IMAD.WIDE R16, R17, 0x4, R4 ;  /* 0x0000000411107825 */ /* 0x004fcc00078e0204 */
[----:B------:R-:W0:Y:S02]  /*0550*/  LDG.E R17, desc[UR10][R16.64+-0x4] ;  /* 0xfffffc0a10117981 */ /* 0x000e24000c1e1900 */
[----:B0-----:R-:W-:-:S04]  /*0560*/  IMAD R13, R0, UR6, R17 ;  /* 0x00000006000d7c24 */ /* 0x001fc8000f8e0211 */
[----:B------:R-:W-:-:S05]  /*0570*/  IMAD.WIDE.U32 R12, R13, 0x4, R8 ;  /* 0x000000040d0c7825 */ /* 0x000fca00078e0008 */
[----:B------:R-:W2:Y:S02]  /*0580*/  LDG.E R14, desc[UR10][R12.64] ;  /* 0x0000000a0c0e7981 */ /* 0x000ea4000c1e1900 */
[----:B--2---:R-:W-:-:S05]  /*0590*/  FADD R15, R14, 1 ;  /* 0x3f8000000e0f7421 */ /* 0x004fca0000000000 */
[----:B------:R0:W-:Y:S04]  /*05a0*/  STG.E desc[UR10][R12.64], R15 ;  /* 0x0000000f0c007986 */ /* 0x0001e8000c10190a */
[----:B------:R-:W2:Y:S02]  /*05b0*/  LDG.E R19, desc[UR10][R6.64+0x4] ;  /* 0x0000040a06137981 */ /* 0x000ea4000c1e1900 */
[----:B--2---:R-:W-:-:S06]  /*05c0*/  IMAD.WIDE R4, R19, 0x4, R4 ;  /* 0x0000000413047825 */ /* 0x004fcc00078e0204 */
[----:B------:R-:W1:Y:S02]  /*05d0*/  LDG.E R5, desc[UR10][R4.64+-0x4] ;  /* 0xfffffc0a04057981 */ /* 0x000e64000c1e1900 */
[----:B-1----:R-:W-:-:S04]  /*05e0*/  IMAD R11, R0, UR6, R5 ;  /* 0x00000006000b7c24 */ /* 0x002fc8000f8e0205 */
[----:B------:R-:W-:-:S05]  /*05f0*/  IMAD.WIDE.U32 R8, R11, 0x4, R8 ;  /* 0x000000040b087825 */ /* 0x000fca00078e0008 */
[----:B------:R-:W2:Y:S01]  /*0600*/  LDG.E R10, desc[UR10][R8.64] ;  /* 0x0000000a080a7981 */ /* 0x000ea2000c1e1900 */
[----:B------:R-:W-:Y:S02]  /*0610*/  IADD3 R3, PT, PT, R3, 0x4, RZ ;  /* 0x0000000403037810 */ /* 0x000fe40007ffe0ff */
[----:B------:R-:W-:Y:S02]  /*0620*/  IADD3 R2, PT, PT, R2, 0x4, RZ ;  /* 0x0000000402027810 */ /* 0x000fe40007ffe0ff */
[----:B------:R-:W-:Y:S01]  /*0630*/  ISETP.NE.AND P0, PT, R3, RZ, PT ;  /* 0x000000ff0300720c */ /* 0x000fe20003f05270 */
[----:B--2---:R-:W-:-:S05]  /*0640*/  FADD R11, R10, 1 ;  /* 0x3f8000000a0b7421 */ /* 0x004fca0000000000 */
[----:B------:R0:W-:Y:S07]  /*0650*/  STG.E desc[UR10][R8.64], R11 ;  /* 0x0000000b08007986 */ /* 0x0001ee000c10190a */
[----:B------:R-:W-:Y:S05]  /*0660*/  @P0 BRA `(.L_x_78) ;  /* 0xfffffffc005c0947 */ /* 0x000fea000383ffff */
[----:B------:R-:W-:Y:S05]  /*0670*/  EXIT ;  /* 0x000000000000794d */ /* 0x000fea0003800000 */
.L_x_79:
        /* <DEDUP_REMOVED lines=16> */
.L_x_84:


//--------------------- .nv.shared.reserved.0     --------------------------
	.section	.nv.shared.reserved.0,"aw",@nobits
	.weak		__nv_reservedSMEM_offset_0_alias
	.size		__nv_reservedSMEM_offset_0_alias, 0, 64
	.other		__nv_reservedSMEM_offset_0_alias,@"STO_CUDA_RESERVED_SHARED STV_DEFAULT"
__nv_reservedSMEM_offset_0_alias:
	.zero		0
	.zero		64


//--------------------- .nv.constant0._Z4testPfS_PiS0_iiiS0_ --------------------------
	.section	.nv.constant0._Z4testPfS_PiS0_iiiS0_,"a",@progbits
	.sectionflags	@""
	.align	4
.nv.constant0._Z4testPfS_PiS0_iiiS0_:
	.zero		952


//--------------------- .nv.constant0._Z5learnPfiiPii --------------------------
	.section	.nv.constant0._Z5learnPfiiPii,"a",@progbits
	.sectionflags	@""
	.align	4
.nv.constant0._Z5learnPfiiPii:
	.zero		924


//--------------------- .nv.constant0._Z22calcTotalTermsPerClassPfPiii --------------------------
	.section	.nv.constant0._Z22calcTotalTermsPerClassPfPiii,"a",@progbits
	.sectionflags	@""
	.align	4
.nv.constant0._Z22calcTotalTermsPerClassPfPiii:
	.zero		920


//--------------------- .nv.constant0._Z8calcFreqPiS_S_Pfiii --------------------------
	.section	.nv.constant0._Z8calcFreqPiS_S_Pfiii,"a",@progbits
	.sectionflags	@""
	.align	4
.nv.constant0._Z8calcFreqPiS_S_Pfiii:
	.zero		940


//--------------------- SYMBOLS --------------------------

	.type		.nv.reservedSmem.offset0,@object
	.size		.nv.reservedSmem.offset0,0x4
